	.target	sm_100a

	.elftype	@"ET_EXEC"


//--------------------- .note.nv.tkinfo           --------------------------
	.section	.note.nv.tkinfo,"",@"SHT_NOTE"
	.sectionflags	@"SHF_NOTE_NV_TKINFO"
	.tkinfo
        /*0018*/ 	.word	0x00000081
        /*0030*/ 	.string	""
        /*0030*/ 	.string	"ptxas-blackwell"
        /*0030*/ 	.string	"Cuda compilation tools, release 12.9, V12.9.86"
        /*0030*/ 	.string	"Build cuda_12.9.r12.9/compiler.36037853_0"
        /*0030*/ 	.string	"-v  -suppress-debug-info  -lineinfo  -arch sm_100a "



//--------------------- .note.nv.cuver            --------------------------
	.section	.note.nv.cuver,"",@"SHT_NOTE"
	.sectionflags	@"SHF_NOTE_NV_CUVER"
        /*0018*/ 	.short	0x0001
        /*001a*/ 	.short	0x0064
        /*001c*/ 	.short	0x0001
        /*001e*/ 	.short	0x0000
        /*0020*/ 	.short	0x0001
        /*0022*/ 	.short	0x0000


//--------------------- .nv.info                  --------------------------
	.section	.nv.info,"",@"SHT_CUDA_INFO"
	.align	4


	//----- nvinfo : EIATTR_REGCOUNT
	.align		4
        /*0000*/ 	.byte	0x04, 0x2f
        /*0002*/ 	.short	(.L_4 - .L_3)
	.align		4
.L_3:
        /*0004*/ 	.word	index@(gluon_tcgen05)
        /*0008*/ 	.word	0x000000aa


	//----- nvinfo : EIATTR_FRAME_SIZE
	.align		4
.L_4:
        /*000c*/ 	.byte	0x04, 0x11
        /*000e*/ 	.short	(.L_6 - .L_5)
	.align		4
.L_5:
        /*0010*/ 	.word	index@($__internal_2_$__cuda_sm10x_tcgen05_guardrail_trap_unallocated_columns_being_dealloced)
        /*0014*/ 	.word	0x00000000


	//----- nvinfo : EIATTR_FRAME_SIZE
	.align		4
.L_6:
        /*0018*/ 	.byte	0x04, 0x11
        /*001a*/ 	.short	(.L_8 - .L_7)
	.align		4
.L_7:
        /*001c*/ 	.word	index@($__internal_1_$__cuda_sm10x_tcgen05_guardrail_trap_phase_invalid_during_alloc)
        /*0020*/ 	.word	0x00000000


	//----- nvinfo : EIATTR_FRAME_SIZE
	.align		4
.L_8:
        /*0024*/ 	.byte	0x04, 0x11
        /*0026*/ 	.short	(.L_10 - .L_9)
	.align		4
.L_9:
        /*0028*/ 	.word	index@($__internal_0_$__cuda_sm10x_tcgen05_guardrail_trap_col_being_dealloced_not_returned_by_alloc)
        /*002c*/ 	.word	0x00000000


	//----- nvinfo : EIATTR_FRAME_SIZE
	.align		4
.L_10:
        /*0030*/ 	.byte	0x04, 0x11
        /*0032*/ 	.short	(.L_12 - .L_11)
	.align		4
.L_11:
        /*0034*/ 	.word	index@(gluon_tcgen05)
        /*0038*/ 	.word	0x00000000


	//----- nvinfo : EIATTR_MIN_STACK_SIZE
	.align		4
.L_12:
        /*003c*/ 	.byte	0x04, 0x12
        /*003e*/ 	.short	(.L_14 - .L_13)
	.align		4
.L_13:
        /*0040*/ 	.word	index@(gluon_tcgen05)
        /*0044*/ 	.word	0x00000000
.L_14:


//--------------------- .nv.info.gluon_tcgen05    --------------------------
	.section	.nv.info.gluon_tcgen05,"",@"SHT_CUDA_INFO"
	.sectionflags	@""
	.align	4


	//----- nvinfo : EIATTR_CUDA_API_VERSION
	.align		4
        /*0000*/ 	.byte	0x04, 0x37
        /*0002*/ 	.short	(.L_16 - .L_15)
.L_15:
        /*0004*/ 	.word	0x00000081


	//----- nvinfo : EIATTR_KPARAM_INFO
	.align		4
.L_16:
        /*0008*/ 	.byte	0x04, 0x17
        /*000a*/ 	.short	(.L_18 - .L_17)
.L_17:
        /*000c*/ 	.word	0x00000000
        /*0010*/ 	.short	0x000a
        /*0012*/ 	.short	0x0048
        /*0014*/ 	.byte	0x00, 0xf4, 0x21, 0x00


	//----- nvinfo : EIATTR_KPARAM_INFO
	.align		4
.L_18:
        /*0018*/ 	.byte	0x04, 0x17
        /*001a*/ 	.short	(.L_20 - .L_19)
.L_19:
        /*001c*/ 	.word	0x00000000
        /*0020*/ 	.short	0x0009
        /*0022*/ 	.short	0x0040
        /*0024*/ 	.byte	0x00, 0xf4, 0x21, 0x00


	//----- nvinfo : EIATTR_KPARAM_INFO
	.align		4
.L_20:
        /*0028*/ 	.byte	0x04, 0x17
        /*002a*/ 	.short	(.L_22 - .L_21)
.L_21:
        /*002c*/ 	.word	0x00000000
        /*0030*/ 	.short	0x0008
        /*0032*/ 	.short	0x0038
        /*0034*/ 	.byte	0x00, 0xf0, 0x21, 0x00


	//----- nvinfo : EIATTR_KPARAM_INFO
	.align		4
.L_22:
        /*0038*/ 	.byte	0x04, 0x17
        /*003a*/ 	.short	(.L_24 - .L_23)
.L_23:
        /*003c*/ 	.word	0x00000000
        /*0040*/ 	.short	0x0007
        /*0042*/ 	.short	0x0030
        /*0044*/ 	.byte	0x00, 0xf0, 0x21, 0x00


	//----- nvinfo : EIATTR_KPARAM_INFO
	.align		4
.L_24:
        /*0048*/ 	.byte	0x04, 0x17
        /*004a*/ 	.short	(.L_26 - .L_25)
.L_25:
        /*004c*/ 	.word	0x00000000
        /*0050*/ 	.short	0x0006
        /*0052*/ 	.short	0x0028
        /*0054*/ 	.byte	0x00, 0xf0, 0x21, 0x00


	//----- nvinfo : EIATTR_KPARAM_INFO
	.align		4
.L_26:
        /*0058*/ 	.byte	0x04, 0x17
        /*005a*/ 	.short	(.L_28 - .L_27)
.L_27:
        /*005c*/ 	.word	0x00000000
        /*0060*/ 	.short	0x0005
        /*0062*/ 	.short	0x0020
        /*0064*/ 	.byte	0x00, 0xf0, 0x11, 0x00


	//----- nvinfo : EIATTR_KPARAM_INFO
	.align		4
.L_28:
        /*0068*/ 	.byte	0x04, 0x17
        /*006a*/ 	.short	(.L_30 - .L_29)
.L_29:
        /*006c*/ 	.word	0x00000000
        /*0070*/ 	.short	0x0004
        /*0072*/ 	.short	0x001c
        /*0074*/ 	.byte	0x00, 0xf0, 0x11, 0x00


	//----- nvinfo : EIATTR_KPARAM_INFO
	.align		4
.L_30:
        /*0078*/ 	.byte	0x04, 0x17
        /*007a*/ 	.short	(.L_32 - .L_31)
.L_31:
        /*007c*/ 	.word	0x00000000
        /*0080*/ 	.short	0x0003
        /*0082*/ 	.short	0x0018
        /*0084*/ 	.byte	0x00, 0xf0, 0x11, 0x00


	//----- nvinfo : EIATTR_KPARAM_INFO
	.align		4
.L_32:
        /*0088*/ 	.byte	0x04, 0x17
        /*008a*/ 	.short	(.L_34 - .L_33)
.L_33:
        /*008c*/ 	.word	0x00000000
        /*0090*/ 	.short	0x0002
        /*0092*/ 	.short	0x0010
        /*0094*/ 	.byte	0x00, 0xf4, 0x21, 0x00


	//----- nvinfo : EIATTR_KPARAM_INFO
	.align		4
.L_34:
        /*0098*/ 	.byte	0x04, 0x17
        /*009a*/ 	.short	(.L_36 - .L_35)
.L_35:
        /*009c*/ 	.word	0x00000000
        /*00a0*/ 	.short	0x0001
        /*00a2*/ 	.short	0x0008
        /*00a4*/ 	.byte	0x00, 0xf4, 0x21, 0x00


	//----- nvinfo : EIATTR_KPARAM_INFO
	.align		4
.L_36:
        /*00a8*/ 	.byte	0x04, 0x17
        /*00aa*/ 	.short	(.L_38 - .L_37)
.L_37:
        /*00ac*/ 	.word	0x00000000
        /*00b0*/ 	.short	0x0000
        /*00b2*/ 	.short	0x0000
        /*00b4*/ 	.byte	0x00, 0xf4, 0x21, 0x00


	//----- nvinfo : EIATTR_AT_ENTRY_FRAGMENTS
	.align		4
.L_38:
        /*00b8*/ 	.byte	0x04, 0x4f
        /*00ba*/ 	.short	(.L_40 - .L_39)


	//   ....[0]....
.L_39:
        /*00bc*/ 	.word	0x00000004


	//----- nvinfo : EIATTR_RESERVED_SMEM_USED
	.align		4
.L_40:
        /*00c0*/ 	.byte	0x01, 0x41
	.zero		2


	//----- nvinfo : EIATTR_SPARSE_MMA_MASK
	.align		4
        /*00c4*/ 	.byte	0x03, 0x50
        /*00c6*/ 	.short	0x0000


	//----- nvinfo : EIATTR_TCGEN05_1CTA_USED
	.align		4
        /*00c8*/ 	.byte	0x01, 0x51
	.zero		2


	//----- nvinfo : EIATTR_MAXREG_COUNT
	.align		4
        /*00cc*/ 	.byte	0x03, 0x1b
        /*00ce*/ 	.short	0x00ff


	//----- nvinfo : EIATTR_NUM_BARRIERS
	.align		4
        /*00d0*/ 	.byte	0x02, 0x4c
        /*00d2*/ 	.byte	0x01
	.zero		1


	//----- nvinfo : EIATTR_INT_WARP_WIDE_INSTR_OFFSETS
	.align		4
        /*00d4*/ 	.byte	0x04, 0x31
        /*00d6*/ 	.short	(.L_42 - .L_41)


	//   ....[0]....
.L_41:
        /*00d8*/ 	.word	0x00001720


	//   ....[1]....
        /*00dc*/ 	.word	0x00001740


	//   ....[2]....
        /*00e0*/ 	.word	0x000017c0


	//   ....[3]....
        /*00e4*/ 	.word	0x00001bd0


	//   ....[4]....
        /*00e8*/ 	.word	0x00001ec0


	//   ....[5]....
        /*00ec*/ 	.word	0x00001ed0


	//   ....[6]....
        /*00f0*/ 	.word	0x00002060


	//   ....[7]....
        /*00f4*/ 	.word	0x000023b0


	//   ....[8]....
        /*00f8*/ 	.word	0x000023c0


	//   ....[9]....
        /*00fc*/ 	.word	0x00003390


	//   ....[10]....
        /*0100*/ 	.word	0x000033e0


	//----- nvinfo : EIATTR_COOP_GROUP_MASK_REGIDS
	.align		4
.L_42:
        /*0104*/ 	.byte	0x04, 0x29
        /*0106*/ 	.short	(.L_44 - .L_43)


	//   ....[0]....
.L_43:
        /*0108*/ 	.word	0xffffffff


	//   ....[1]....
        /*010c*/ 	.word	0xffffffff


	//   ....[2]....
        /*0110*/ 	.word	0xffffffff


	//   ....[3]....
        /*0114*/ 	.word	0xffffffff


	//   ....[4]....
        /*0118*/ 	.word	0xffffffff


	//   ....[5]....
        /*011c*/ 	.word	0xffffffff


	//   ....[6]....
        /*0120*/ 	.word	0xffffffff


	//   ....[7]....
        /*0124*/ 	.word	0xffffffff


	//   ....[8]....
        /*0128*/ 	.word	0xffffffff


	//   ....[9]....
        /*012c*/ 	.word	0xffffffff


	//----- nvinfo : EIATTR_COOP_GROUP_INSTR_OFFSETS
	.align		4
.L_44:
        /*0130*/ 	.byte	0x04, 0x28
        /*0132*/ 	.short	(.L_46 - .L_45)


	//   ....[0]....
.L_45:
        /*0134*/ 	.word	0x00000050


	//   ....[1]....
        /*0138*/ 	.word	0x00000310


	//   ....[2]....
        /*013c*/ 	.word	0x00000500


	//   ....[3]....
        /*0140*/ 	.word	0x000009c0


	//   ....[4]....
        /*0144*/ 	.word	0x00000b00


	//   ....[5]....
        /*0148*/ 	.word	0x00000fb0


	//   ....[6]....
        /*014c*/ 	.word	0x000010f0


	//   ....[7]....
        /*0150*/ 	.word	0x000015e0


	//   ....[8]....
        /*0154*/ 	.word	0x00003220


	//   ....[9]....
        /*0158*/ 	.word	0x00003490


	//----- nvinfo : EIATTR_VRC_CTA_INIT_COUNT
	.align		4
.L_46:
        /*015c*/ 	.byte	0x02, 0x4a
        /*015e*/ 	.byte	0x80
	.zero		1


	//----- nvinfo : EIATTR_MBARRIER_INSTR_OFFSETS
	.align		4
        /*0160*/ 	.byte	0x04, 0x39
        /*0162*/ 	.short	(.L_48 - .L_47)


	//   ....[0]....
.L_47:
        /*0164*/ 	.word	0x000017e0
        /*0168*/ 	.word	0x000000ff
        /*016c*/ 	.word	0x00030000
        /*0170*/ 	.short	0x0100
        /*0172*/ 	.byte	0x08
	.zero		1


	//   ....[1]....
        /*0174*/ 	.word	0x000017f0
        /*0178*/ 	.word	0x000000ff
        /*017c*/ 	.word	0x00030020
        /*0180*/ 	.short	0x0100
        /*0182*/ 	.byte	0x08
	.zero		1


	//   ....[2]....
        /*0184*/ 	.word	0x000018a0
        /*0188*/ 	.word	0x000000ff
        /*018c*/ 	.word	0x00030008
        /*0190*/ 	.short	0x0100
        /*0192*/ 	.byte	0x08
	.zero		1


	//   ....[3]....
        /*0194*/ 	.word	0x000018b0
        /*0198*/ 	.word	0x000000ff
        /*019c*/ 	.word	0x00030028
        /*01a0*/ 	.short	0x0100
        /*01a2*/ 	.byte	0x08
	.zero		1


	//   ....[4]....
        /*01a4*/ 	.word	0x00001990
        /*01a8*/ 	.word	0x000000ff
        /*01ac*/ 	.word	0x00030010
        /*01b0*/ 	.short	0x0100
        /*01b2*/ 	.byte	0x08
	.zero		1


	//   ....[5]....
        /*01b4*/ 	.word	0x000019a0
        /*01b8*/ 	.word	0x000000ff
        /*01bc*/ 	.word	0x00030030
        /*01c0*/ 	.short	0x0100
        /*01c2*/ 	.byte	0x08
	.zero		1


	//   ....[6]....
        /*01c4*/ 	.word	0x00001ab0
        /*01c8*/ 	.word	0x000000ff
        /*01cc*/ 	.word	0x00030018
        /*01d0*/ 	.short	0x0100
        /*01d2*/ 	.byte	0x08
	.zero		1


	//   ....[7]....
        /*01d4*/ 	.word	0x00001ac0
        /*01d8*/ 	.word	0x000000ff
        /*01dc*/ 	.word	0x00030038
        /*01e0*/ 	.short	0x0100
        /*01e2*/ 	.byte	0x08
	.zero		1


	//   ....[8]....
        /*01e4*/ 	.word	0x00001c70
        /*01e8*/ 	.word	0x000000ff
        /*01ec*/ 	.word	0x00030000
        /*01f0*/ 	.short	0x010a
        /*01f2*/ 	.byte	0x08
	.zero		1


	//   ....[9]....
        /*01f4*/ 	.word	0x00001f20
        /*01f8*/ 	.word	0x000000ff
        /*01fc*/ 	.word	0x00030020
        /*0200*/ 	.short	0x010a
        /*0202*/ 	.byte	0x08
	.zero		1


	//   ....[10]....
        /*0204*/ 	.word	0x00002120
        /*0208*/ 	.word	0x000000ff
        /*020c*/ 	.word	0x00030000
        /*0210*/ 	.short	0x010a
        /*0212*/ 	.byte	0x11
	.zero		1


	//   ....[11]....
        /*0214*/ 	.word	0x00002400
        /*0218*/ 	.word	0x000000ff
        /*021c*/ 	.word	0x00030020
        /*0220*/ 	.short	0x010a
        /*0222*/ 	.byte	0x11
	.zero		1


	//   ....[12]....
        /*0224*/ 	.word	0x000024d0
        /*0228*/ 	.word	0x000000ff
        /*022c*/ 	.word	0x00030000
        /*0230*/ 	.short	0x0108
        /*0232*/ 	.byte	0x08
	.zero		1


	//   ....[13]....
        /*0234*/ 	.word	0x000024e0
        /*0238*/ 	.word	0x000000ff
        /*023c*/ 	.word	0x00030020
        /*0240*/ 	.short	0x0108
        /*0242*/ 	.byte	0x08
	.zero		1


	//   ....[14]....
        /*0244*/ 	.word	0x00002530
        /*0248*/ 	.word	0x000000ff
        /*024c*/ 	.word	0x00030008
        /*0250*/ 	.short	0x0108
        /*0252*/ 	.byte	0x08
	.zero		1


	//   ....[15]....
        /*0254*/ 	.word	0x00002540
        /*0258*/ 	.word	0x000000ff
        /*025c*/ 	.word	0x00030028
        /*0260*/ 	.short	0x0108
        /*0262*/ 	.byte	0x08
	.zero		1


	//   ....[16]....
        /*0264*/ 	.word	0x00002590
        /*0268*/ 	.word	0x000000ff
        /*026c*/ 	.word	0x00030010
        /*0270*/ 	.short	0x0108
        /*0272*/ 	.byte	0x08
	.zero		1


	//   ....[17]....
        /*0274*/ 	.word	0x000025a0
        /*0278*/ 	.word	0x000000ff
        /*027c*/ 	.word	0x00030030
        /*0280*/ 	.short	0x0108
        /*0282*/ 	.byte	0x08
	.zero		1


	//   ....[18]....
        /*0284*/ 	.word	0x000025f0
        /*0288*/ 	.word	0x000000ff
        /*028c*/ 	.word	0x00030018
        /*0290*/ 	.short	0x0108
        /*0292*/ 	.byte	0x08
	.zero		1


	//   ....[19]....
        /*0294*/ 	.word	0x00002600
        /*0298*/ 	.word	0x000000ff
        /*029c*/ 	.word	0x00030038
        /*02a0*/ 	.short	0x0108
        /*02a2*/ 	.byte	0x08
	.zero		1


	//   ....[20]....
        /*02a4*/ 	.word	0x000034b0
        /*02a8*/ 	.word	0x000000ff
        /*02ac*/ 	.word	0x00030000
        /*02b0*/ 	.short	0x010a
        /*02b2*/ 	.byte	0x08
	.zero		1


	//   ....[21]....
        /*02b4*/ 	.word	0x000034e0
        /*02b8*/ 	.word	0x000000ff
        /*02bc*/ 	.word	0x00030020
        /*02c0*/ 	.short	0x010a
        /*02c2*/ 	.byte	0x08
	.zero		1


	//   ....[22]....
        /*02c4*/ 	.word	0x00003510
        /*02c8*/ 	.word	0x000000ff
        /*02cc*/ 	.word	0x00030000
        /*02d0*/ 	.short	0x010a
        /*02d2*/ 	.byte	0x11
	.zero		1


	//   ....[23]....
        /*02d4*/ 	.word	0x00003540
        /*02d8*/ 	.word	0x000000ff
        /*02dc*/ 	.word	0x00030020
        /*02e0*/ 	.short	0x010a
        /*02e2*/ 	.byte	0x11
	.zero		1


	//----- nvinfo : EIATTR_NUM_MBARRIERS
	.align		4
.L_48:
        /*02e4*/ 	.byte	0x03, 0x38
        /*02e6*/ 	.short	0x0008


	//----- nvinfo : EIATTR_EXIT_INSTR_OFFSETS
	.align		4
        /*02e8*/ 	.byte	0x04, 0x1c
        /*02ea*/ 	.short	(.L_50 - .L_49)


	//   ....[0]....
.L_49:
        /*02ec*/ 	.word	0x000034a0


	//----- nvinfo : EIATTR_REQNTID
	.align		4
.L_50:
        /*02f0*/ 	.byte	0x04, 0x10
        /*02f2*/ 	.short	(.L_52 - .L_51)
.L_51:
        /*02f4*/ 	.word	0x00000080
        /*02f8*/ 	.word	0x00000001
        /*02fc*/ 	.word	0x00000001


	//----- nvinfo : EIATTR_CRS_STACK_SIZE
	.align		4
.L_52:
        /*0300*/ 	.byte	0x04, 0x1e
        /*0302*/ 	.short	(.L_54 - .L_53)
.L_53:
        /*0304*/ 	.word	0x00000000


	//----- nvinfo : EIATTR_CBANK_PARAM_SIZE
	.align		4
.L_54:
        /*0308*/ 	.byte	0x03, 0x19
        /*030a*/ 	.short	0x0050


	//----- nvinfo : EIATTR_PARAM_CBANK
	.align		4
        /*030c*/ 	.byte	0x04, 0x0a
        /*030e*/ 	.short	(.L_56 - .L_55)
	.align		4
.L_55:
        /*0310*/ 	.word	index@(.nv.constant0.gluon_tcgen05)
        /*0314*/ 	.short	0x0380
        /*0316*/ 	.short	0x0050


	//----- nvinfo : EIATTR_SW_WAR
	.align		4
.L_56:
        /*0318*/ 	.byte	0x04, 0x36
        /*031a*/ 	.short	(.L_58 - .L_57)
.L_57:
        /*031c*/ 	.word	0x00000008
.L_58:


//--------------------- .nv.compat                --------------------------
	.section	.nv.compat,"",@"SHT_CUDA_COMPAT_INFO"
	.align	4
        /*0000*/ 	.byte	0x02, 0x02, 0x02, 0x00, 0x02, 0x05, 0x05, 0x00, 0x02, 0x03, 0x03, 0x00, 0x02, 0x06, 0x01, 0x00


//--------------------- .nv.callgraph             --------------------------
	.section	.nv.callgraph,"",@"SHT_CUDA_CALLGRAPH"
	.align	4
	.sectionentsize	8
	.align		4
        /*0000*/ 	.word	0x00000000
	.align		4
        /*0004*/ 	.word	0xffffffff
	.align		4
        /*0008*/ 	.word	0x00000000
	.align		4
        /*000c*/ 	.word	0xfffffffe
	.align		4
        /*0010*/ 	.word	0x00000000
	.align		4
        /*0014*/ 	.word	0xfffffffd
	.align		4
        /*0018*/ 	.word	0x00000000
	.align		4
        /*001c*/ 	.word	0xfffffffc


//--------------------- .text.gluon_tcgen05       --------------------------
	.section	.text.gluon_tcgen05,"ax",@progbits
	.align	128
        .global         gluon_tcgen05
        .type           gluon_tcgen05,@function
        .size           gluon_tcgen05,(.L_x_85 - gluon_tcgen05)
        .other          gluon_tcgen05,@"STO_CUDA_ENTRY STV_DEFAULT"
gluon_tcgen05:
.text.gluon_tcgen05:
[----:B------:R-:W1:Y:S01]  /*0000*/  LDC R1, c[0x0][0x37c] ;  /* 0x0000df00ff017b82 */ /* 0x000e620000000800 */
[----:B------:R-:W2:Y:S02]  /*0010*/  S2R R0, SR_TID.X ;  /* 0x0000000000007919 */ /* 0x000ea40000002100 */
[----:B--2---:R-:W-:-:S13]  /*0020*/  ISETP.GE.U32.AND P1, PT, R0, 0x20, PT ;  /* 0x000000200000780c */ /* 0x004fda0003f26070 */
[----:B------:R-:W-:Y:S05]  /*0030*/  @P1 BRA `(.L_x_0) ;  /* 0x0000000000b81947 */ /* 0x000fea0003800000 */
[----:B------:R-:W2:Y:S01]  /*0040*/  S2UR UR6, SR_CgaCtaId ;  /* 0x00000000000679c3 */ /* 0x000ea20000008800 */
[----:B------:R-:W-:Y:S01]  /*0050*/  NOP ;  /* 0x0000000000007918 */ /* 0x000fe20000000000 */
[----:B------:R-:W-:Y:S02]  /*0060*/  UMOV UR4, 0x40 ;  /* 0x0000004000047882 */ /* 0x000fe40000000000 */
[----:B--2---:R-:W-:-:S09]  /*0070*/  ULEA UR4, UR6, UR4, 0x18 ;  /* 0x0000000406047291 */ /* 0x004fd2000f8ec0ff */
[----:B------:R-:W2:Y:S01]  /*0080*/  LDS.U8 R2, [UR4] ;  /* 0x00000004ff027984 */ /* 0x000ea20008000000 */
[----:B------:R-:W-:Y:S02]  /*0090*/  UMOV UR4, 0x400 ;  /* 0x0000040000047882 */ /* 0x000fe40000000000 */
[----:B------:R-:W-:Y:S01]  /*00a0*/  ULEA UR4, UR6, UR4, 0x18 ;  /* 0x0000000406047291 */ /* 0x000fe2000f8ec0ff */
[----:B--2---:R-:W-:-:S13]  /*00b0*/  ISETP.NE.AND P0, PT, R2, RZ, PT ;  /* 0x000000ff0200720c */ /* 0x004fda0003f05270 */
[----:B------:R-:W-:Y:S05]  /*00c0*/  @P0 BRA `(.L_x_1) ;  /* 0x00000000007c0947 */ /* 0x000fea0003800000 */
[----:B------:R-:W-:-:S13]  /*00d0*/  ELECT P0, URZ, PT ;  /* 0x0000000000ff782f */ /* 0x000fda0003800000 */
[----:B------:R-:W-:Y:S05]  /*00e0*/  @!P0 BRA `(.L_x_2) ;  /* 0x0000000000848947 */ /* 0x000fea0003800000 */
[----:B------:R-:W-:Y:S01]  /*00f0*/  UMOV UR5, 0x8 ;  /* 0x0000000800057882 */ /* 0x000fe20000000000 */
[----:B------:R-:W-:Y:S02]  /*0100*/  IMAD.MOV.U32 R5, RZ, RZ, 0x1 ;  /* 0x00000001ff057424 */ /* 0x000fe400078e00ff */
[----:B------:R-:W-:Y:S02]  /*0110*/  IMAD.MOV.U32 R3, RZ, RZ, 0xff ;  /* 0x000000ffff037424 */ /* 0x000fe400078e00ff */
[----:B------:R-:W-:Y:S04]  /*0120*/  DEPBAR.LE SB2, 0x36 ;  /* 0x0000ad800000791a */ /* 0x000fe80000000000 */
[----:B------:R-:W2:Y:S02]  /*0130*/  UTCATOMSWS.FIND_AND_SET.ALIGN UP0, UR5, UR5 ;  /* 0x00000005000575e3 */ /* 0x000ea40008000800 */
[----:B--2---:R-:W-:-:S04]  /*0140*/  PLOP3.LUT P0, PT, PT, PT, UP0, 0x80, 0x8 ;  /* 0x000000000008781c */ /* 0x004fc80003f0f008 */
[----:B------:R-:W-:-:S04]  /*0150*/  SEL R2, RZ, 0xffffffff, !P0 ;  /* 0xffffffffff027807 */ /* 0x000fc80004000000 */
[----:B------:R-:W-:Y:S01]  /*0160*/  ISETP.NE.AND P0, PT, R2, RZ, PT ;  /* 0x000000ff0200720c */ /* 0x000fe20003f05270 */
[----:B------:R-:W-:-:S12]  /*0170*/  IMAD.U32 R2, RZ, RZ, UR5 ;  /* 0x00000005ff027e24 */ /* 0x000fd8000f8e00ff */
[----:B------:R-:W-:Y:S05]  /*0180*/  @P0 BRA `(.L_x_3) ;  /* 0x0000000000240947 */ /* 0x000fea0003800000 */
.L_x_4:
[----:B------:R-:W-:Y:S05]  /*0190*/  NANOSLEEP 0x64 ;  /* 0x000000640000795d */ /* 0x000fea0003800000 */
[----:B------:R-:W-:-:S05]  /*01a0*/  UMOV UR5, 0x8 ;  /* 0x0000000800057882 */ /* 0x000fca0000000000 */
[----:B------:R-:W-:Y:S04]  /*01b0*/  DEPBAR.LE SB2, 0x36 ;  /* 0x0000ad800000791a */ /* 0x000fe80000000000 */
[----:B------:R-:W2:Y:S02]  /*01c0*/  UTCATOMSWS.FIND_AND_SET.ALIGN UP0, UR5, UR5 ;  /* 0x00000005000575e3 */ /* 0x000ea40008000800 */
[----:B--2---:R-:W-:-:S04]  /*01d0*/  PLOP3.LUT P0, PT, PT, PT, UP0, 0x80, 0x8 ;  /* 0x000000000008781c */ /* 0x004fc80003f0f008 */
[----:B------:R-:W-:-:S04]  /*01e0*/  SEL R2, RZ, 0xffffffff, !P0 ;  /* 0xffffffffff027807 */ /* 0x000fc80004000000 */
[----:B------:R-:W-:Y:S01]  /*01f0*/  ISETP.NE.AND P0, PT, R2, RZ, PT ;  /* 0x000000ff0200720c */ /* 0x000fe20003f05270 */
[----:B------:R-:W-:-:S12]  /*0200*/  IMAD.U32 R2, RZ, RZ, UR5 ;  /* 0x00000005ff027e24 */ /* 0x000fd8000f8e00ff */
[----:B------:R-:W-:Y:S05]  /*0210*/  @!P0 BRA `(.L_x_4) ;  /* 0xfffffffc00dc8947 */ /* 0x000fea000383ffff */
.L_x_3:
[C---:B------:R-:W-:Y:S01]  /*0220*/  VIADD R4, R2.reuse, 0x10 ;  /* 0x0000001002047836 */ /* 0x040fe20000000000 */
[----:B------:R-:W-:Y:S01]  /*0230*/  UMOV UR5, 0x50 ;  /* 0x0000005000057882 */ /* 0x000fe20000000000 */
[----:B------:R-:W-:Y:S01]  /*0240*/  SHF.L.U32 R3, R3, R2, RZ ;  /* 0x0000000203037219 */ /* 0x000fe200000006ff */
[----:B------:R-:W-:Y:S01]  /*0250*/  ULEA UR5, UR6, UR5, 0x18 ;  /* 0x0000000506057291 */ /* 0x000fe2000f8ec0ff */
[----:B------:R-:W-:Y:S01]  /*0260*/  IMAD.SHL.U32 R2, R2, 0x20, RZ ;  /* 0x0000002002027824 */ /* 0x000fe200078e00ff */
[----:B------:R-:W-:-:S04]  /*0270*/  SHF.L.U32 R4, R5, R4, RZ ;  /* 0x0000000405047219 */ /* 0x000fc800000006ff */
[----:B------:R-:W-:-:S05]  /*0280*/  LOP3.LUT R3, R4, R3, RZ, 0xfc, !PT ;  /* 0x0000000304037212 */ /* 0x000fca00078efcff */
[----:B------:R2:W-:Y:S04]  /*0290*/  ATOMS.OR RZ, [UR5], R3 ;  /* 0x00000003ffff798c */ /* 0x0005e8000b000005 */
[----:B------:R2:W-:Y:S01]  /*02a0*/  STS [UR4], R2 ;  /* 0x00000002ff007988 */ /* 0x0005e20008000804 */
[----:B------:R-:W-:Y:S05]  /*02b0*/  BRA `(.L_x_2) ;  /* 0x0000000000107947 */ /* 0x000fea0003800000 */
.L_x_1:
[----:B------:R-:W-:Y:S01]  /*02c0*/  IMAD.MOV.U32 R3, RZ, RZ, -0x1 ;  /* 0xffffffffff037424 */ /* 0x000fe200078e00ff */
[----:B------:R-:W-:-:S04]  /*02d0*/  MOV R2, 0x300 ;  /* 0x0000030000027802 */ /* 0x000fc80000000f00 */
[----:B------:R2:W-:Y:S03]  /*02e0*/  STS [UR4], R3 ;  /* 0x00000003ff007988 */ /* 0x0005e60008000804 */
[----:B-12---:R-:W-:Y:S05]  /*02f0*/  CALL.REL.NOINC `($__internal_1_$__cuda_sm10x_tcgen05_guardrail_trap_phase_invalid_during_alloc) ;  /* 0x0000003000a87944 */ /* 0x006fea0003c00000 */
.L_x_2:
[----:B------:R-:W-:Y:S05]  /*0300*/  WARPSYNC.ALL ;  /* 0x0000000000007948 */ /* 0x000fea0003800000 */
[----:B------:R-:W-:Y:S01]  /*0310*/  NOP ;  /* 0x0000000000007918 */ /* 0x000fe20000000000 */
.L_x_0:
[----:B------:R-:W3:Y:S08]  /*0320*/  S2UR UR4, SR_CgaCtaId ;  /* 0x00000000000479c3 */ /* 0x000ef00000008800 */
[----:B------:R-:W-:Y:S01]  /*0330*/  BAR.SYNC.DEFER_BLOCKING 0x0 ;  /* 0x0000000000007b1d */ /* 0x000fe20000010000 */
[----:B------:R-:W-:-:S05]  /*0340*/  LOP3.LUT R10, R0, 0x7f, RZ, 0xc0, !PT ;  /* 0x0000007f000a7812 */ /* 0x000fca00078ec0ff */
[----:B------:R-:W-:Y:S02]  /*0350*/  UMOV UR8, 0x400 ;  /* 0x0000040000087882 */ /* 0x000fe40000000000 */
[----:B------:R-:W4:Y:S08]  /*0360*/  LDC R4, c[0x0][0x398] ;  /* 0x0000e600ff047b82 */ /* 0x000f300000000800 */
[----:B------:R-:W5:Y:S01]  /*0370*/  LDC R13, c[0x0][0x3a0] ;  /* 0x0000e800ff0d7b82 */ /* 0x000f620000000800 */
[----:B---3--:R-:W-:-:S07]  /*0380*/  ULEA UR8, UR4, UR8, 0x18 ;  /* 0x0000000804087291 */ /* 0x008fce000f8ec0ff */
[----:B------:R-:W3:Y:S02]  /*0390*/  S2UR UR9, SR_CTAID.Y ;  /* 0x00000000000979c3 */ /* 0x000ee40000002600 */
[----:B--2---:R-:W2:Y:S06]  /*03a0*/  LDS R3, [UR8] ;  /* 0x00000008ff037984 */ /* 0x004eac0008000800 */
[----:B------:R-:W-:Y:S06]  /*03b0*/  BAR.SYNC.DEFER_BLOCKING 0x0 ;  /* 0x0000000000007b1d */ /* 0x000fec0000010000 */
[----:B------:R-:W-:Y:S05]  /*03c0*/  @P1 BRA `(.L_x_5) ;  /* 0x0000000000181947 */ /* 0x000fea0003800000 */
[----:B------:R-:W-:Y:S01]  /*03d0*/  ELECT P0, URZ, PT ;  /* 0x0000000000ff782f */ /* 0x000fe20003800000 */
[----:B------:R-:W-:Y:S01]  /*03e0*/  IMAD.MOV.U32 R2, RZ, RZ, 0x1 ;  /* 0x00000001ff027424 */ /* 0x000fe200078e00ff */
[----:B------:R-:W-:Y:S01]  /*03f0*/  UMOV UR5, 0x40 ;  /* 0x0000004000057882 */ /* 0x000fe20000000000 */
[----:B------:R-:W-:Y:S01]  /*0400*/  UVIRTCOUNT.DEALLOC.SMPOOL 0x80 ;  /* 0x000000800000784c */ /* 0x000fe20000000000 */
[----:B------:R-:W-:-:S09]  /*0410*/  ULEA UR5, UR4, UR5, 0x18 ;  /* 0x0000000504057291 */ /* 0x000fd2000f8ec0ff */
[----:B------:R5:W-:Y:S03]  /*0420*/  @P0 STS.U8 [UR5], R2 ;  /* 0x00000002ff000988 */ /* 0x000be60008000005 */
.L_x_5:
[----:B------:R-:W5:Y:S01]  /*0430*/  S2UR UR4, SR_CTAID.Z ;  /* 0x00000000000479c3 */ /* 0x000f620000002700 */
[----:B------:R-:W4:Y:S01]  /*0440*/  LDCU UR5, c[0x0][0x370] ;  /* 0x00006e00ff0577ac */ /* 0x000f220008000800 */
[----:B------:R-:W-:Y:S01]  /*0450*/  ISETP.GE.U32.AND P0, PT, R10, 0x20, PT ;  /* 0x000000200a00780c */ /* 0x000fe20003f06070 */
[----:B----4-:R-:W-:Y:S01]  /*0460*/  VIADD R4, R4, 0xffffffff ;  /* 0xffffffff04047836 */ /* 0x010fe20000000000 */
[C---:B------:R-:W-:Y:S01]  /*0470*/  ISETP.NE.U32.AND P2, PT, R10.reuse, RZ, PT ;  /* 0x000000ff0a00720c */ /* 0x040fe20003f45070 */
[----:B------:R-:W5:Y:S01]  /*0480*/  LDCU UR6, c[0x0][0x374] ;  /* 0x00006e80ff0677ac */ /* 0x000f620008000800 */
[----:B------:R-:W-:Y:S01]  /*0490*/  LEA R11, R10, UR8, 0x2 ;  /* 0x000000080a0b7c11 */ /* 0x000fe2000f8e10ff */
[----:B-----5:R-:W-:Y:S01]  /*04a0*/  VIADD R12, R13, 0xffffffff ;  /* 0xffffffff0d0c7836 */ /* 0x020fe20000000000 */
[----:B------:R-:W4:Y:S01]  /*04b0*/  S2UR UR13, SR_CTAID.X ;  /* 0x00000000000d79c3 */ /* 0x000f220000002500 */
[----:B------:R-:W5:Y:S01]  /*04c0*/  LDCU.64 UR10, c[0x0][0x3c0] ;  /* 0x00007800ff0a77ac */ /* 0x000f620008000a00 */
[----:B--2---:R-:W-:Y:S01]  /*04d0*/  R2UR UR24, R3 ;  /* 0x00000000031872ca */ /* 0x004fe200000e0000 */
[----:B------:R-:W-:Y:S04]  /*04e0*/  BSSY.RECONVERGENT B0, `(.L_x_6) ;  /* 0x0000011000007945 */ /* 0x000fe80003800200 */
[----:B------:R2:W-:Y:S01]  /*04f0*/  @!P0 STS [R11], RZ ;  /* 0x000000ff0b008388 */ /* 0x0005e20000000800 */
[----:B------:R-:W-:-:S03]  /*0500*/  NOP ;  /* 0x0000000000007918 */ /* 0x000fc60000000000 */
[----:B------:R2:W-:Y:S01]  /*0510*/  @!P2 STS [UR8+0x24], R4 ;  /* 0x00002404ff00a988 */ /* 0x0005e20008000808 */
[----:B---3--:R-:W-:-:S03]  /*0520*/  UIMAD UR4, UR4, UR6, UR9 ;  /* 0x00000006040472a4 */ /* 0x008fc6000f8e0209 */
[----:B------:R2:W-:Y:S01]  /*0530*/  @!P2 STS [UR8+0x20], R12 ;  /* 0x0000200cff00a988 */ /* 0x0005e20008000808 */
[----:B----4-:R-:W-:-:S04]  /*0540*/  UIMAD UR4, UR4, UR5, UR13 ;  /* 0x00000005040472a4 */ /* 0x010fc8000f8e020d */
[----:B------:R-:W-:-:S04]  /*0550*/  UIMAD UR4, UR4, 0x180, URZ ;  /* 0x00000180040478a4 */ /* 0x000fc8000f8e02ff */
[----:B-----5:R-:W-:-:S04]  /*0560*/  UIADD3 UR20, UP0, UPT, UR4, UR10, URZ ;  /* 0x0000000a04147290 */ /* 0x020fc8000ff1e0ff */
[----:B------:R-:W-:Y:S01]  /*0570*/  ULEA.HI.X.SX32 UR21, UR4, UR11, 0x1, UP0 ;  /* 0x0000000b04157291 */ /* 0x000fe200080f0eff */
[----:B--2---:R-:W-:Y:S11]  /*0580*/  @P2 BRA `(.L_x_7) ;  /* 0x0000000000182947 */ /* 0x004ff60003800000 */
[----:B------:R-:W2:Y:S01]  /*0590*/  LDS R2, [UR8+0x8] ;  /* 0x00000808ff027984 */ /* 0x000ea20008000800 */
[----:B------:R-:W3:Y:S01]  /*05a0*/  LDC.64 R6, c[0x0][0x380] ;  /* 0x0000e000ff067b82 */ /* 0x000ee20000000a00 */
[----:B------:R-:W-:Y:S02]  /*05b0*/  IMAD.MOV.U32 R3, RZ, RZ, 0x70 ;  /* 0x00000070ff037424 */ /* 0x000fe400078e00ff */
[----:B---3--:R3:W-:Y:S03]  /*05c0*/  STS.64 [UR8], R6 ;  /* 0x00000006ff007988 */ /* 0x0087e60008000a08 */
[----:B--2---:R-:W-:-:S05]  /*05d0*/  LOP3.LUT R2, R2, 0x10, R3, 0xd8, !PT ;  /* 0x0000001002027812 */ /* 0x004fca00078ed803 */
[----:B------:R3:W-:Y:S02]  /*05e0*/  STS [UR8+0x8], R2 ;  /* 0x00000802ff007988 */ /* 0x0007e40008000808 */
.L_x_7:
[----:B------:R-:W-:Y:S05]  /*05f0*/  BSYNC.RECONVERGENT B0 ;  /* 0x0000000000007941 */ /* 0x000fea0003800200 */
.L_x_6:
[----:B------:R-:W-:Y:S04]  /*0600*/  BSSY.RECONVERGENT B0, `(.L_x_8) ;  /* 0x000000a000007945 */ /* 0x000fe80003800200 */
[----:B------:R-:W-:Y:S05]  /*0610*/  @P2 BRA `(.L_x_9) ;  /* 0x0000000000202947 */ /* 0x000fea0003800000 */
[----:B---3--:R-:W2:Y:S01]  /*0620*/  LDS R2, [UR8+0x34] ;  /* 0x00003408ff027984 */ /* 0x008ea20008000800 */
[----:B------:R-:W-:Y:S02]  /*0630*/  IMAD.MOV.U32 R3, RZ, RZ, 0x3f000000 ;  /* 0x3f000000ff037424 */ /* 0x000fe400078e00ff */
[----:B------:R-:W-:Y:S01]  /*0640*/  @!P2 IMAD.MOV.U32 R5, RZ, RZ, 0x7f ;  /* 0x0000007fff05a424 */ /* 0x000fe200078e00ff */
[----:B------:R-:W3:Y:S02]  /*0650*/  @!P2 LDS R6, [UR8+0x38] ;  /* 0x00003808ff06a984 */ /* 0x000ee40008000800 */
[----:B--2---:R-:W-:Y:S02]  /*0660*/  LOP3.LUT R2, R2, 0xff000000, R3, 0xb8, !PT ;  /* 0xff00000002027812 */ /* 0x004fe400078eb803 */
[----:B---3--:R-:W-:-:S03]  /*0670*/  @!P2 LOP3.LUT R3, R6, 0xff, R5, 0xb8, !PT ;  /* 0x000000ff0603a812 */ /* 0x008fc600078eb805 */
[----:B------:R2:W-:Y:S04]  /*0680*/  STS [UR8+0x34], R2 ;  /* 0x00003402ff007988 */ /* 0x0005e80008000808 */
[----:B------:R2:W-:Y:S02]  /*0690*/  @!P2 STS [UR8+0x38], R3 ;  /* 0x00003803ff00a988 */ /* 0x0005e40008000808 */
.L_x_9:
[----:B------:R-:W-:Y:S05]  /*06a0*/  BSYNC.RECONVERGENT B0 ;  /* 0x0000000000007941 */ /* 0x000fea0003800200 */
.L_x_8:
[----:B------:R-:W-:Y:S04]  /*06b0*/  BSSY.RECONVERGENT B0, `(.L_x_10) ;  /* 0x000000e000007945 */ /* 0x000fe80003800200 */
[----:B------:R-:W-:Y:S05]  /*06c0*/  @P2 BRA `(.L_x_11) ;  /* 0x0000000000302947 */ /* 0x000fea0003800000 */
[----:B--2---:R-:W2:Y:S01]  /*06d0*/  LDS R3, [UR8+0x34] ;  /* 0x00003408ff037984 */ /* 0x004ea20008000800 */
[----:B------:R-:W4:Y:S03]  /*06e0*/  LDC.64 R8, c[0x0][0x3a8] ;  /* 0x0000ea00ff087b82 */ /* 0x000f260000000a00 */
[----:B---3--:R-:W3:Y:S01]  /*06f0*/  LDS R2, [UR8+0x1c] ;  /* 0x00001c08ff027984 */ /* 0x008ee20008000800 */
[C---:B----4-:R-:W-:Y:S01]  /*0700*/  SHF.L.U64.HI R6, R8.reuse, 0x1, R9 ;  /* 0x0000000108067819 */ /* 0x050fe20000010209 */
[----:B------:R-:W-:-:S03]  /*0710*/  IMAD.SHL.U32 R5, R8, 0x2, RZ ;  /* 0x0000000208057824 */ /* 0x000fc600078e00ff */
[--C-:B------:R-:W-:Y:S02]  /*0720*/  SHF.R.U32.HI R7, RZ, 0x4, R6.reuse ;  /* 0x00000004ff077819 */ /* 0x100fe40000011606 */
[----:B------:R-:W-:-:S05]  /*0730*/  SHF.R.U64 R5, R5, 0x4, R6 ;  /* 0x0000000405057819 */ /* 0x000fca0000001206 */
[----:B------:R4:W-:Y:S01]  /*0740*/  STS [UR8+0xc], R5 ;  /* 0x00000c05ff007988 */ /* 0x0009e20008000808 */
[----:B--2---:R-:W-:Y:S02]  /*0750*/  LOP3.LUT R3, R3, 0x7, RZ, 0xb8, !PT ;  /* 0x0000000703037812 */ /* 0x004fe400078eb8ff */
[----:B---3--:R-:W-:-:S03]  /*0760*/  LOP3.LUT R2, R2, 0xf, R7, 0xb8, !PT ;  /* 0x0000000f02027812 */ /* 0x008fc600078eb807 */
[----:B------:R4:W-:Y:S04]  /*0770*/  STS [UR8+0x34], R3 ;  /* 0x00003403ff007988 */ /* 0x0009e80008000808 */
[----:B------:R4:W-:Y:S02]  /*0780*/  STS [UR8+0x1c], R2 ;  /* 0x00001c02ff007988 */ /* 0x0009e40008000808 */
.L_x_11:
[----:B------:R-:W-:Y:S05]  /*0790*/  BSYNC.RECONVERGENT B0 ;  /* 0x0000000000007941 */ /* 0x000fea0003800200 */
.L_x_10:
[----:B------:R-:W-:Y:S04]  /*07a0*/  BSSY.RECONVERGENT B1, `(.L_x_12) ;  /* 0x000001a000017945 */ /* 0x000fe80003800200 */
[----:B------:R-:W-:Y:S04]  /*07b0*/  BSSY.RELIABLE B0, `(.L_x_13) ;  /* 0x0000015000007945 */ /* 0x000fe80003800100 */
[----:B------:R-:W-:Y:S05]  /*07c0*/  @P2 BRA `(.L_x_14) ;  /* 0x0000000000202947 */ /* 0x000fea0003800000 */
[----:B--234-:R-:W2:Y:S02]  /*07d0*/  LDS R2, [UR8+0x34] ;  /* 0x00003408ff027984 */ /* 0x01cea40008000800 */
[----:B--2---:R-:W-:-:S05]  /*07e0*/  LOP3.LUT R2, R2, 0x38, RZ, 0xb8, !PT ;  /* 0x0000003802027812 */ /* 0x004fca00078eb8ff */
[----:B------:R2:W-:Y:S01]  /*07f0*/  STS [UR8+0x34], R2 ;  /* 0x00003402ff007988 */ /* 0x0005e20008000808 */
[----:B------:R-:W-:Y:S05]  /*0800*/  @P2 BRA `(.L_x_15) ;  /* 0x0000000000202947 */ /* 0x000fea0003800000 */
[----:B--2---:R-:W2:Y:S01]  /*0810*/  LDS R2, [UR8+0x8] ;  /* 0x00000808ff027984 */ /* 0x004ea20008000800 */
[----:B------:R-:W-:-:S05]  /*0820*/  IMAD.MOV.U32 R3, RZ, RZ, 0x780 ;  /* 0x00000780ff037424 */ /* 0x000fca00078e00ff */
[----:B--2---:R-:W-:-:S05]  /*0830*/  LOP3.LUT R2, R2, 0x500, R3, 0xd8, !PT ;  /* 0x0000050002027812 */ /* 0x004fca00078ed803 */
[----:B------:R5:W-:Y:S02]  /*0840*/  STS [UR8+0x8], R2 ;  /* 0x00000802ff007988 */ /* 0x000be40008000808 */
.L_x_14:
[----:B------:R-:W-:Y:S05]  /*0850*/  @P2 BRA `(.L_x_16) ;  /* 0x0000000000282947 */ /* 0x000fea0003800000 */
[----:B--2345:R-:W2:Y:S02]  /*0860*/  LDS R2, [UR8+0x8] ;  /* 0x00000808ff027984 */ /* 0x03cea40008000800 */
[----:B--2---:R-:W-:-:S05]  /*0870*/  LOP3.LUT R2, R2, 0x1800, RZ, 0xb8, !PT ;  /* 0x0000180002027812 */ /* 0x004fca00078eb8ff */
[----:B------:R3:W-:Y:S02]  /*0880*/  STS [UR8+0x8], R2 ;  /* 0x00000802ff007988 */ /* 0x0007e40008000808 */
.L_x_15:
[----:B------:R-:W-:Y:S05]  /*0890*/  @P2 BREAK.RELIABLE B0 ;  /* 0x0000000000002942 */ /* 0x000fea0003800100 */
[----:B------:R-:W-:Y:S05]  /*08a0*/  @P2 BRA `(.L_x_17) ;  /* 0x0000000000242947 */ /* 0x000fea0003800000 */
[----:B------:R-:W4:Y:S01]  /*08b0*/  LDS R3, [UR8+0x8] ;  /* 0x00000808ff037984 */ /* 0x000f220008000800 */
[----:B--23--:R-:W-:-:S05]  /*08c0*/  IMAD.MOV.U32 R2, RZ, RZ, 0x6000 ;  /* 0x00006000ff027424 */ /* 0x00cfca00078e00ff */
[----:B----4-:R-:W-:-:S04]  /*08d0*/  LOP3.LUT R2, R3, 0x6000, R2, 0xd8, !PT ;  /* 0x0000600003027812 */ /* 0x010fc800078ed802 */
[----:B------:R-:W-:-:S05]  /*08e0*/  LOP3.LUT R2, R2, 0x400000, RZ, 0xb8, !PT ;  /* 0x0040000002027812 */ /* 0x000fca00078eb8ff */
[----:B------:R2:W-:Y:S02]  /*08f0*/  STS [UR8+0x8], R2 ;  /* 0x00000802ff007988 */ /* 0x0005e40008000808 */
.L_x_16:
[----:B------:R-:W-:Y:S05]  /*0900*/  BSYNC.RELIABLE B0 ;  /* 0x0000000000007941 */ /* 0x000fea0003800100 */
.L_x_13:
[----:B--2345:R-:W2:Y:S02]  /*0910*/  @!P2 LDS R2, [UR8+0x8] ;  /* 0x00000808ff02a984 */ /* 0x03cea40008000800 */
[----:B--2---:R-:W-:-:S05]  /*0920*/  @!P2 LOP3.LUT R2, R2, 0x8000, RZ, 0xb8, !PT ;  /* 0x000080000202a812 */ /* 0x004fca00078eb8ff */
[----:B------:R4:W-:Y:S02]  /*0930*/  @!P2 STS [UR8+0x8], R2 ;  /* 0x00000802ff00a988 */ /* 0x0009e40008000808 */
.L_x_17:
[----:B------:R-:W-:Y:S05]  /*0940*/  BSYNC.RECONVERGENT B1 ;  /* 0x0000000000017941 */ /* 0x000fea0003800200 */
.L_x_12:
[----:B------:R-:W-:Y:S05]  /*0950*/  WARPSYNC.ALL ;  /* 0x0000000000007948 */ /* 0x000fea0003800000 */
[----:B------:R-:W-:Y:S01]  /*0960*/  NOP ;  /* 0x0000000000007918 */ /* 0x000fe20000000000 */
[----:B------:R-:W5:Y:S02]  /*0970*/  LDC R5, c[0x0][0x39c] ;  /* 0x0000e700ff057b82 */ /* 0x000f640000000800 */
[----:B-----5:R-:W-:Y:S01]  /*0980*/  VIADD R5, R5, 0xffffffff ;  /* 0xffffffff05057836 */ /* 0x020fe20000000000 */
[----:B------:R-:W-:Y:S06]  /*0990*/  @P0 BRA `(.L_x_18) ;  /* 0x0000000000300947 */ /* 0x000fec0003800000 */
[----:B--234-:R-:W2:Y:S01]  /*09a0*/  S2R R2, SR_LANEID ;  /* 0x0000000000027919 */ /* 0x01cea20000000000 */
[----:B------:R-:W-:Y:S05]  /*09b0*/  WARPSYNC.ALL ;  /* 0x0000000000007948 */ /* 0x000fea0003800000 */
[----:B------:R-:W-:Y:S01]  /*09c0*/  NOP ;  /* 0x0000000000007918 */ /* 0x000fe20000000000 */
[----:B--2---:R-:W-:-:S05]  /*09d0*/  IMAD.SHL.U32 R6, R2, 0x4, RZ ;  /* 0x0000000402067824 */ /* 0x004fca00078e00ff */
[----:B------:R-:W2:Y:S01]  /*09e0*/  LDS R7, [R6+UR8] ;  /* 0x0000000806077984 */ /* 0x000ea20008000800 */
[----:B------:R-:W-:-:S05]  /*09f0*/  IADD3 R2, P3, PT, R6, UR20, RZ ;  /* 0x0000001406027c10 */ /* 0x000fca000ff7e0ff */
[----:B------:R-:W-:-:S05]  /*0a00*/  IMAD.X R3, RZ, RZ, UR21, P3 ;  /* 0x00000015ff037e24 */ /* 0x000fca00098e06ff */
[----:B--2---:R5:W2:Y:S01]  /*0a10*/  ATOMG.E.EXCH.STRONG.GPU PT, RZ, [R2], R7 ;  /* 0x0000000702ff73a8 */ /* 0x004aa200041ee100 */
[----:B------:R-:W-:-:S04]  /*0a20*/  DEPBAR {5,4,3,2,1,0} ;  /* 0x0000003f0000791a */ /* 0x000fc80000000000 */
[----:B------:R-:W3:Y:S02]  /*0a30*/  CCTL.E.C.LDCU.IV.DEEP [UR20] ;  /* 0x0000000014007540 */ /* 0x000ee40009c08000 */
[----:B---3--:R5:W-:Y:S01]  /*0a40*/  UTMACCTL.IV [UR20] ;  /* 0x00000000140079b9 */ /* 0x008be20008000000 */
[----:B------:R-:W-:Y:S01]  /*0a50*/  NOP ;  /* 0x0000000000007918 */ /* 0x000fe20000000000 */
.L_x_18:
[----:B------:R-:W-:Y:S05]  /*0a60*/  @P0 BRA `(.L_x_19) ;  /* 0x00000000000c0947 */ /* 0x000fea0003800000 */
[----:B------:R0:W-:Y:S01]  /*0a70*/  UTMACMDFLUSH ;  /* 0x00000000000079b7 */ /* 0x0001e20000000000 */
[----:B------:R-:W-:Y:S05]  /*0a80*/  @P0 BRA `(.L_x_19) ;  /* 0x0000000000040947 */ /* 0x000fea0003800000 */
[----:B------:R-:W-:-:S04]  /*0a90*/  DEPBAR.LE SB0, 0x0 ;  /* 0x000080000000791a */ /* 0x000fc80000000000 */
.L_x_19:
[----:B------:R-:W-:Y:S05]  /*0aa0*/  WARPSYNC.ALL ;  /* 0x0000000000007948 */ /* 0x000fea0003800000 */
[----:B------:R-:W-:Y:S01]  /*0ab0*/  NOP ;  /* 0x0000000000007918 */ /* 0x000fe20000000000 */
[----:B--2---:R-:W-:Y:S06]  /*0ac0*/  BAR.SYNC.DEFER_BLOCKING 0x0 ;  /* 0x0000000000007b1d */ /* 0x004fec0000010000 */
[----:B------:R-:W-:Y:S02]  /*0ad0*/  BSSY.RECONVERGENT B1, `(.L_x_20) ;  /* 0x000000b000017945 */ /* 0x000fe40003800200 */
[----:B------:R-:W-:Y:S06]  /*0ae0*/  BAR.SYNC.DEFER_BLOCKING 0x0 ;  /* 0x0000000000007b1d */ /* 0x000fec0000010000 */
[----:B------:R2:W-:Y:S01]  /*0af0*/  @!P0 STS [R11], RZ ;  /* 0x000000ff0b008388 */ /* 0x0005e20000000800 */
[----:B------:R-:W-:Y:S01]  /*0b00*/  NOP ;  /* 0x0000000000007918 */ /* 0x000fe20000000000 */
[----:B------:R-:W-:Y:S05]  /*0b10*/  @P2 BRA `(.L_x_21) ;  /* 0x0000000000182947 */ /* 0x000fea0003800000 */
[----:B---345:R-:W3:Y:S01]  /*0b20*/  LDS R2, [UR8+0x8] ;  /* 0x00000808ff027984 */ /* 0x038ee20008000800 */
[----:B------:R-:W4:Y:S01]  /*0b30*/  LDC.64 R6, c[0x0][0x388] ;  /* 0x0000e200ff067b82 */ /* 0x000f220000000a00 */
[----:B------:R-:W-:Y:S02]  /*0b40*/  IMAD.MOV.U32 R3, RZ, RZ, 0x70 ;  /* 0x00000070ff037424 */ /* 0x000fe400078e00ff */
[----:B----4-:R4:W-:Y:S03]  /*0b50*/  STS.64 [UR8], R6 ;  /* 0x00000006ff007988 */ /* 0x0109e60008000a08 */
[----:B---3--:R-:W-:-:S05]  /*0b60*/  LOP3.LUT R2, R2, 0x10, R3, 0xd8, !PT ;  /* 0x0000001002027812 */ /* 0x008fca00078ed803 */
[----:B------:R4:W-:Y:S02]  /*0b70*/  STS [UR8+0x8], R2 ;  /* 0x00000802ff007988 */ /* 0x0009e40008000808 */
.L_x_21:
[----:B-----5:R-:W-:Y:S05]  /*0b80*/  BSYNC.RECONVERGENT B1 ;  /* 0x0000000000017941 */ /* 0x020fea0003800200 */
.L_x_20:
[----:B------:R-:W-:Y:S04]  /*0b90*/  BSSY.RECONVERGENT B1, `(.L_x_22) ;  /* 0x000000a000017945 */ /* 0x000fe80003800200 */
[----:B------:R-:W-:Y:S05]  /*0ba0*/  @P2 BRA `(.L_x_23) ;  /* 0x0000000000202947 */ /* 0x000fea0003800000 */
[----:B---34-:R-:W3:Y:S01]  /*0bb0*/  LDS R2, [UR8+0x34] ;  /* 0x00003408ff027984 */ /* 0x018ee20008000800 */
[----:B------:R-:W-:Y:S02]  /*0bc0*/  IMAD.MOV.U32 R7, RZ, RZ, 0x3f000000 ;  /* 0x3f000000ff077424 */ /* 0x000fe400078e00ff */
[----:B------:R-:W-:Y:S01]  /*0bd0*/  @!P2 IMAD.MOV.U32 R3, RZ, RZ, 0x3f ;  /* 0x0000003fff03a424 */ /* 0x000fe200078e00ff */
[----:B------:R-:W4:Y:S02]  /*0be0*/  @!P2 LDS R6, [UR8+0x38] ;  /* 0x00003808ff06a984 */ /* 0x000f240008000800 */
[----:B---3--:R-:W-:Y:S02]  /*0bf0*/  LOP3.LUT R2, R2, 0xff000000, R7, 0xb8, !PT ;  /* 0xff00000002027812 */ /* 0x008fe400078eb807 */
[----:B----4-:R-:W-:-:S03]  /*0c00*/  @!P2 LOP3.LUT R3, R6, 0xff, R3, 0xb8, !PT ;  /* 0x000000ff0603a812 */ /* 0x010fc600078eb803 */
[----:B------:R5:W-:Y:S04]  /*0c10*/  STS [UR8+0x34], R2 ;  /* 0x00003402ff007988 */ /* 0x000be80008000808 */
[----:B------:R5:W-:Y:S02]  /*0c20*/  @!P2 STS [UR8+0x38], R3 ;  /* 0x00003803ff00a988 */ /* 0x000be40008000808 */
.L_x_23:
[----:B------:R-:W-:Y:S05]  /*0c30*/  BSYNC.RECONVERGENT B1 ;  /* 0x0000000000017941 */ /* 0x000fea0003800200 */
.L_x_22:
[----:B------:R-:W-:Y:S04]  /*0c40*/  BSSY.RECONVERGENT B1, `(.L_x_24) ;  /* 0x0000004000017945 */ /* 0x000fe80003800200 */
[----:B------:R-:W-:Y:S05]  /*0c50*/  @P2 BRA `(.L_x_25) ;  /* 0x0000000000082947 */ /* 0x000fea0003800000 */
[----:B------:R2:W-:Y:S04]  /*0c60*/  STS [UR8+0x24], R12 ;  /* 0x0000240cff007988 */ /* 0x0005e80008000808 */
[----:B------:R2:W-:Y:S02]  /*0c70*/  STS [UR8+0x20], R5 ;  /* 0x00002005ff007988 */ /* 0x0005e40008000808 */
.L_x_25:
[----:B------:R-:W-:Y:S05]  /*0c80*/  BSYNC.RECONVERGENT B1 ;  /* 0x0000000000017941 */ /* 0x000fea0003800200 */
.L_x_24:
[----:B------:R-:W-:Y:S04]  /*0c90*/  BSSY.RECONVERGENT B1, `(.L_x_26) ;  /* 0x000000e000017945 */ /* 0x000fe80003800200 */
[----:B------:R-:W-:Y:S05]  /*0ca0*/  @P2 BRA `(.L_x_27) ;  /* 0x0000000000302947 */ /* 0x000fea0003800000 */
[----:B-----5:R-:W5:Y:S01]  /*0cb0*/  LDS R3, [UR8+0x34] ;  /* 0x00003408ff037984 */ /* 0x020f620008000800 */
[----:B----4-:R-:W4:Y:S03]  /*0cc0*/  LDC.64 R6, c[0x0][0x3b0] ;  /* 0x0000ec00ff067b82 */ /* 0x010f260000000a00 */
[----:B---3--:R-:W3:Y:S01]  /*0cd0*/  LDS R2, [UR8+0x1c] ;  /* 0x00001c08ff027984 */ /* 0x008ee20008000800 */
[C---:B----4-:R-:W-:Y:S01]  /*0ce0*/  SHF.L.U64.HI R7, R6.reuse, 0x1, R7 ;  /* 0x0000000106077819 */ /* 0x050fe20000010207 */
[----:B------:R-:W-:-:S03]  /*0cf0*/  IMAD.SHL.U32 R6, R6, 0x2, RZ ;  /* 0x0000000206067824 */ /* 0x000fc600078e00ff */
[--C-:B------:R-:W-:Y:S02]  /*0d00*/  SHF.R.U32.HI R9, RZ, 0x4, R7.reuse ;  /* 0x00000004ff097819 */ /* 0x100fe40000011607 */
[----:B------:R-:W-:-:S05]  /*0d10*/  SHF.R.U64 R6, R6, 0x4, R7 ;  /* 0x0000000406067819 */ /* 0x000fca0000001207 */
[----:B------:R4:W-:Y:S01]  /*0d20*/  STS [UR8+0xc], R6 ;  /* 0x00000c06ff007988 */ /* 0x0009e20008000808 */
[----:B-----5:R-:W-:Y:S02]  /*0d30*/  LOP3.LUT R3, R3, 0x7, RZ, 0xb8, !PT ;  /* 0x0000000703037812 */ /* 0x020fe400078eb8ff */
[----:B---3--:R-:W-:-:S03]  /*0d40*/  LOP3.LUT R2, R2, 0xf, R9, 0xb8, !PT ;  /* 0x0000000f02027812 */ /* 0x008fc600078eb809 */
[----:B------:R4:W-:Y:S04]  /*0d50*/  STS [UR8+0x34], R3 ;  /* 0x00003403ff007988 */ /* 0x0009e80008000808 */
[----:B------:R4:W-:Y:S02]  /*0d60*/  STS [UR8+0x1c], R2 ;  /* 0x00001c02ff007988 */ /* 0x0009e40008000808 */
.L_x_27:
[----:B------:R-:W-:Y:S05]  /*0d70*/  BSYNC.RECONVERGENT B1 ;  /* 0x0000000000017941 */ /* 0x000fea0003800200 */
.L_x_26:
[----:B------:R-:W-:Y:S04]  /*0d80*/  BSSY.RECONVERGENT B2, `(.L_x_28) ;  /* 0x000001a000027945 */ /* 0x000fe80003800200 */
[----:B------:R-:W-:Y:S04]  /*0d90*/  BSSY.RELIABLE B1, `(.L_x_29) ;  /* 0x0000015000017945 */ /* 0x000fe80003800100 */
[----:B------:R-:W-:Y:S05]  /*0da0*/  @P2 BRA `(.L_x_30) ;  /* 0x0000000000202947 */ /* 0x000fea0003800000 */
[----:B---345:R-:W3:Y:S02]  /*0db0*/  LDS R2, [UR8+0x34] ;  /* 0x00003408ff027984 */ /* 0x038ee40008000800 */
[----:B---3--:R-:W-:-:S05]  /*0dc0*/  LOP3.LUT R2, R2, 0x38, RZ, 0xb8, !PT ;  /* 0x0000003802027812 */ /* 0x008fca00078eb8ff */
[----:B------:R3:W-:Y:S01]  /*0dd0*/  STS [UR8+0x34], R2 ;  /* 0x00003402ff007988 */ /* 0x0007e20008000808 */
[----:B------:R-:W-:Y:S05]  /*0de0*/  @P2 BRA `(.L_x_31) ;  /* 0x0000000000202947 */ /* 0x000fea0003800000 */
[----:B---3--:R-:W3:Y:S01]  /*0df0*/  LDS R2, [UR8+0x8] ;  /* 0x00000808ff027984 */ /* 0x008ee20008000800 */
[----:B------:R-:W-:-:S05]  /*0e00*/  IMAD.MOV.U32 R3, RZ, RZ, 0x780 ;  /* 0x00000780ff037424 */ /* 0x000fca00078e00ff */
[----:B---3--:R-:W-:-:S05]  /*0e10*/  LOP3.LUT R2, R2, 0x500, R3, 0xd8, !PT ;  /* 0x0000050002027812 */ /* 0x008fca00078ed803 */
[----:B------:R3:W-:Y:S02]  /*0e20*/  STS [UR8+0x8], R2 ;  /* 0x00000802ff007988 */ /* 0x0007e40008000808 */
.L_x_30:
[----:B------:R-:W-:Y:S05]  /*0e30*/  @P2 BRA `(.L_x_32) ;  /* 0x0000000000282947 */ /* 0x000fea0003800000 */
[----:B---345:R-:W3:Y:S02]  /*0e40*/  LDS R2, [UR8+0x8] ;  /* 0x00000808ff027984 */ /* 0x038ee40008000800 */
[----:B---3--:R-:W-:-:S05]  /*0e50*/  LOP3.LUT R2, R2, 0x1800, RZ, 0xb8, !PT ;  /* 0x0000180002027812 */ /* 0x008fca00078eb8ff */
[----:B------:R4:W-:Y:S02]  /*0e60*/  STS [UR8+0x8], R2 ;  /* 0x00000802ff007988 */ /* 0x0009e40008000808 */
.L_x_31:
[----:B------:R-:W-:Y:S05]  /*0e70*/  @P2 BREAK.RELIABLE B1 ;  /* 0x0000000000012942 */ /* 0x000fea0003800100 */
[----:B------:R-:W-:Y:S05]  /*0e80*/  @P2 BRA `(.L_x_33) ;  /* 0x0000000000242947 */ /* 0x000fea0003800000 */
[----:B---34-:R-:W3:Y:S01]  /*0e90*/  LDS R2, [UR8+0x8] ;  /* 0x00000808ff027984 */ /* 0x018ee20008000800 */
[----:B------:R-:W-:-:S05]  /*0ea0*/  IMAD.MOV.U32 R3, RZ, RZ, 0x6000 ;  /* 0x00006000ff037424 */ /* 0x000fca00078e00ff */
[----:B---3--:R-:W-:-:S04]  /*0eb0*/  LOP3.LUT R2, R2, 0x6000, R3, 0xd8, !PT ;  /* 0x0000600002027812 */ /* 0x008fc800078ed803 */
[----:B------:R-:W-:-:S05]  /*0ec0*/  LOP3.LUT R2, R2, 0x400000, RZ, 0xb8, !PT ;  /* 0x0040000002027812 */ /* 0x000fca00078eb8ff */
[----:B------:R3:W-:Y:S02]  /*0ed0*/  STS [UR8+0x8], R2 ;  /* 0x00000802ff007988 */ /* 0x0007e40008000808 */
.L_x_32:
[----:B------:R-:W-:Y:S05]  /*0ee0*/  BSYNC.RELIABLE B1 ;  /* 0x0000000000017941 */ /* 0x000fea0003800100 */
.L_x_29:
[----:B---345:R-:W3:Y:S02]  /*0ef0*/  @!P2 LDS R2, [UR8+0x8] ;  /* 0x00000808ff02a984 */ /* 0x038ee40008000800 */
[----:B---3--:R-:W-:-:S05]  /*0f00*/  @!P2 LOP3.LUT R2, R2, 0x8000, RZ, 0xb8, !PT ;  /* 0x000080000202a812 */ /* 0x008fca00078eb8ff */
[----:B------:R5:W-:Y:S02]  /*0f10*/  @!P2 STS [UR8+0x8], R2 ;  /* 0x00000802ff00a988 */ /* 0x000be40008000808 */
.L_x_33:
[----:B------:R-:W-:Y:S05]  /*0f20*/  BSYNC.RECONVERGENT B2 ;  /* 0x0000000000027941 */ /* 0x000fea0003800200 */
.L_x_28:
[----:B------:R-:W-:Y:S05]  /*0f30*/  WARPSYNC.ALL ;  /* 0x0000000000007948 */ /* 0x000fea0003800000 */
[----:B------:R-:W-:Y:S01]  /*0f40*/  NOP ;  /* 0x0000000000007918 */ /* 0x000fe20000000000 */
[----:B------:R-:W-:-:S04]  /*0f50*/  UIADD3 UR5, UPT, UPT, UR4, 0x80, URZ ;  /* 0x0000008004057890 */ /* 0x000fc8000fffe0ff */
[----:B------:R-:W-:-:S04]  /*0f60*/  UIADD3 UR22, UP0, UPT, UR5, UR10, URZ ;  /* 0x0000000a05167290 */ /* 0x000fc8000ff1e0ff */
[----:B------:R-:W-:Y:S01]  /*0f70*/  ULEA.HI.X.SX32 UR23, UR5, UR11, 0x1, UP0 ;  /* 0x0000000b05177291 */ /* 0x000fe200080f0eff */
[----:B------:R-:W-:Y:S11]  /*0f80*/  @P0 BRA `(.L_x_34) ;  /* 0x0000000000300947 */ /* 0x000ff60003800000 */
[----:B---345:R-:W3:Y:S01]  /*0f90*/  S2R R2, SR_LANEID ;  /* 0x0000000000027919 */ /* 0x038ee20000000000 */
[----:B------:R-:W-:Y:S05]  /*0fa0*/  WARPSYNC.ALL ;  /* 0x0000000000007948 */ /* 0x000fea0003800000 */
[----:B------:R-:W-:Y:S01]  /*0fb0*/  NOP ;  /* 0x0000000000007918 */ /* 0x000fe20000000000 */
[----:B---3--:R-:W-:-:S05]  /*0fc0*/  IMAD.SHL.U32 R6, R2, 0x4, RZ ;  /* 0x0000000402067824 */ /* 0x008fca00078e00ff */
[----:B------:R-:W3:Y:S01]  /*0fd0*/  LDS R7, [R6+UR8] ;  /* 0x0000000806077984 */ /* 0x000ee20008000800 */
[----:B------:R-:W-:-:S05]  /*0fe0*/  IADD3 R2, P3, PT, R6, UR22, RZ ;  /* 0x0000001606027c10 */ /* 0x000fca000ff7e0ff */
[----:B------:R-:W-:-:S05]  /*0ff0*/  IMAD.X R3, RZ, RZ, UR23, P3 ;  /* 0x00000017ff037e24 */ /* 0x000fca00098e06ff */
[----:B---3--:R3:W4:Y:S01]  /*1000*/  ATOMG.E.EXCH.STRONG.GPU PT, RZ, [R2], R7 ;  /* 0x0000000702ff73a8 */ /* 0x00872200041ee100 */
[----:B------:R-:W-:-:S04]  /*1010*/  DEPBAR {5,4,3,2,1,0} ;  /* 0x0000003f0000791a */ /* 0x000fc80000000000 */
[----:B------:R-:W5:Y:S02]  /*1020*/  CCTL.E.C.LDCU.IV.DEEP [UR22] ;  /* 0x0000000016007540 */ /* 0x000f640009c08000 */
[----:B-----5:R3:W-:Y:S01]  /*1030*/  UTMACCTL.IV [UR22] ;  /* 0x00000000160079b9 */ /* 0x0207e20008000000 */
[----:B------:R-:W-:Y:S01]  /*1040*/  NOP ;  /* 0x0000000000007918 */ /* 0x000fe20000000000 */
.L_x_34:
[----:B------:R-:W-:Y:S05]  /*1050*/  @P0 BRA `(.L_x_35) ;  /* 0x00000000000c0947 */ /* 0x000fea0003800000 */
[----:B------:R0:W-:Y:S01]  /*1060*/  UTMACMDFLUSH ;  /* 0x00000000000079b7 */ /* 0x0001e20000000000 */
[----:B------:R-:W-:Y:S05]  /*1070*/  @P0 BRA `(.L_x_35) ;  /* 0x0000000000040947 */ /* 0x000fea0003800000 */
[----:B------:R-:W-:-:S04]  /*1080*/  DEPBAR.LE SB0, 0x0 ;  /* 0x000080000000791a */ /* 0x000fc80000000000 */
.L_x_35:
[----:B------:R-:W-:Y:S05]  /*1090*/  WARPSYNC.ALL ;  /* 0x0000000000007948 */ /* 0x000fea0003800000 */
[----:B------:R-:W-:Y:S01]  /*10a0*/  NOP ;  /* 0x0000000000007918 */ /* 0x000fe20000000000 */
[----:B----4-:R-:W-:Y:S06]  /*10b0*/  BAR.SYNC.DEFER_BLOCKING 0x0 ;  /* 0x0000000000007b1d */ /* 0x010fec0000010000 */
[----:B------:R-:W-:Y:S02]  /*10c0*/  BSSY.RECONVERGENT B2, `(.L_x_36) ;  /* 0x000000b000027945 */ /* 0x000fe40003800200 */
[----:B------:R-:W-:Y:S06]  /*10d0*/  BAR.SYNC.DEFER_BLOCKING 0x0 ;  /* 0x0000000000007b1d */ /* 0x000fec0000010000 */
[----:B------:R4:W-:Y:S01]  /*10e0*/  @!P0 STS [R11], RZ ;  /* 0x000000ff0b008388 */ /* 0x0009e20000000800 */
[----:B------:R-:W-:Y:S01]  /*10f0*/  NOP ;  /* 0x0000000000007918 */ /* 0x000fe20000000000 */
[----:B------:R-:W-:Y:S05]  /*1100*/  @P2 BRA `(.L_x_37) ;  /* 0x0000000000182947 */ /* 0x000fea0003800000 */
[----:B---3-5:R-:W3:Y:S01]  /*1110*/  LDS R2, [UR8+0x8] ;  /* 0x00000808ff027984 */ /* 0x028ee20008000800 */
[----:B------:R-:W5:Y:S01]  /*1120*/  LDC.64 R6, c[0x0][0x390] ;  /* 0x0000e400ff067b82 */ /* 0x000f620000000a00 */
[----:B------:R-:W-:Y:S02]  /*1130*/  IMAD.MOV.U32 R3, RZ, RZ, 0x70 ;  /* 0x00000070ff037424 */ /* 0x000fe400078e00ff */
[----:B-----5:R5:W-:Y:S03]  /*1140*/  STS.64 [UR8], R6 ;  /* 0x00000006ff007988 */ /* 0x020be60008000a08 */
[----:B---3--:R-:W-:-:S05]  /*1150*/  LOP3.LUT R2, R2, 0x10, R3, 0xd8, !PT ;  /* 0x0000001002027812 */ /* 0x008fca00078ed803 */
[----:B------:R5:W-:Y:S02]  /*1160*/  STS [UR8+0x8], R2 ;  /* 0x00000802ff007988 */ /* 0x000be40008000808 */
.L_x_37:
[----:B---3--:R-:W-:Y:S05]  /*1170*/  BSYNC.RECONVERGENT B2 ;  /* 0x0000000000027941 */ /* 0x008fea0003800200 */
.L_x_36:
[----:B------:R-:W-:Y:S04]  /*1180*/  BSSY.RECONVERGENT B3, `(.L_x_38) ;  /* 0x0000011000037945 */ /* 0x000fe80003800200 */
[----:B------:R-:W-:Y:S04]  /*1190*/  BSSY.RELIABLE B2, `(.L_x_39) ;  /* 0x000000e000027945 */ /* 0x000fe80003800100 */
[----:B------:R-:W-:Y:S05]  /*11a0*/  @P2 BRA `(.L_x_40) ;  /* 0x0000000000242947 */ /* 0x000fea0003800000 */
[----:B-----5:R-:W3:Y:S01]  /*11b0*/  LDS R2, [UR8+0x34] ;  /* 0x00003408ff027984 */ /* 0x020ee20008000800 */
[----:B------:R-:W-:-:S05]  /*11c0*/  IMAD.MOV.U32 R3, RZ, RZ, 0x3f000000 ;  /* 0x3f000000ff037424 */ /* 0x000fca00078e00ff */
[----:B---3--:R-:W-:-:S05]  /*11d0*/  LOP3.LUT R2, R2, 0xff000000, R3, 0xb8, !PT ;  /* 0xff00000002027812 */ /* 0x008fca00078eb803 */
[----:B------:R3:W-:Y:S01]  /*11e0*/  STS [UR8+0x34], R2 ;  /* 0x00003402ff007988 */ /* 0x0007e20008000808 */
[----:B------:R-:W-:Y:S05]  /*11f0*/  @P2 BRA `(.L_x_41) ;  /* 0x00000000001c2947 */ /* 0x000fea0003800000 */
[----:B---3--:R-:W3:Y:S01]  /*1200*/  LDS R2, [UR8+0x38] ;  /* 0x00003808ff027984 */ /* 0x008ee20008000800 */
[----:B------:R-:W-:-:S05]  /*1210*/  IMAD.MOV.U32 R3, RZ, RZ, 0x7f ;  /* 0x0000007fff037424 */ /* 0x000fca00078e00ff */
[----:B---3--:R-:W-:-:S05]  /*1220*/  LOP3.LUT R2, R2, 0xff, R3, 0xb8, !PT ;  /* 0x000000ff02027812 */ /* 0x008fca00078eb803 */
[----:B------:R3:W-:Y:S02]  /*1230*/  STS [UR8+0x38], R2 ;  /* 0x00003802ff007988 */ /* 0x0007e40008000808 */
.L_x_40:
[----:B------:R-:W-:Y:S05]  /*1240*/  @P2 BREAK.RELIABLE B2 ;  /* 0x0000000000022942 */ /* 0x000fea0003800100 */
[----:B------:R-:W-:Y:S05]  /*1250*/  @P2 BRA `(.L_x_42) ;  /* 0x00000000000c2947 */ /* 0x000fea0003800000 */
[----:B------:R2:W-:Y:S02]  /*1260*/  STS [UR8+0x20], R5 ;  /* 0x00002005ff007988 */ /* 0x0005e40008000808 */
.L_x_41:
[----:B------:R-:W-:Y:S05]  /*1270*/  BSYNC.RELIABLE B2 ;  /* 0x0000000000027941 */ /* 0x000fea0003800100 */
.L_x_39:
[----:B------:R2:W-:Y:S02]  /*1280*/  @!P2 STS [UR8+0x24], R4 ;  /* 0x00002404ff00a988 */ /* 0x0005e40008000808 */
.L_x_42:
[----:B------:R-:W-:Y:S05]  /*1290*/  BSYNC.RECONVERGENT B3 ;  /* 0x0000000000037941 */ /* 0x000fea0003800200 */
.L_x_38:
[----:B------:R-:W-:Y:S05]  /*12a0*/  WARPSYNC.ALL ;  /* 0x0000000000007948 */ /* 0x000fea0003800000 */
[----:B------:R-:W-:Y:S01]  /*12b0*/  NOP ;  /* 0x0000000000007918 */ /* 0x000fe20000000000 */
[----:B------:R-:W-:Y:S04]  /*12c0*/  BSSY.RECONVERGENT B3, `(.L_x_43) ;  /* 0x000000e000037945 */ /* 0x000fe80003800200 */
[----:B------:R-:W-:Y:S05]  /*12d0*/  @P2 BRA `(.L_x_44) ;  /* 0x0000000000302947 */ /* 0x000fea0003800000 */
[----:B------:R-:W2:Y:S02]  /*12e0*/  LDS R3, [UR8+0x34] ;  /* 0x00003408ff037984 */ /* 0x000ea40008000800 */
[----:B--2---:R-:W2:Y:S02]  /*12f0*/  LDC.64 R4, c[0x0][0x3b8] ;  /* 0x0000ee00ff047b82 */ /* 0x004ea40000000a00 */
[----:B---3-5:R-:W3:Y:S01]  /*1300*/  LDS R2, [UR8+0x1c] ;  /* 0x00001c08ff027984 */ /* 0x028ee20008000800 */
[C---:B--2---:R-:W-:Y:S01]  /*1310*/  SHF.L.U64.HI R5, R4.reuse, 0x1, R5 ;  /* 0x0000000104057819 */ /* 0x044fe20000010205 */
[----:B------:R-:W-:-:S03]  /*1320*/  IMAD.SHL.U32 R4, R4, 0x2, RZ ;  /* 0x0000000204047824 */ /* 0x000fc600078e00ff */
[--C-:B------:R-:W-:Y:S02]  /*1330*/  SHF.R.U32.HI R7, RZ, 0x4, R5.reuse ;  /* 0x00000004ff077819 */ /* 0x100fe40000011605 */
[----:B------:R-:W-:-:S05]  /*1340*/  SHF.R.U64 R4, R4, 0x4, R5 ;  /* 0x0000000404047819 */ /* 0x000fca0000001205 */
[----:B------:R2:W-:Y:S01]  /*1350*/  STS [UR8+0xc], R4 ;  /* 0x00000c04ff007988 */ /* 0x0005e20008000808 */
[----:B------:R-:W-:Y:S02]  /*1360*/  LOP3.LUT R3, R3, 0x7, RZ, 0xb8, !PT ;  /* 0x0000000703037812 */ /* 0x000fe400078eb8ff */
[----:B---3--:R-:W-:-:S03]  /*1370*/  LOP3.LUT R2, R2, 0xf, R7, 0xb8, !PT ;  /* 0x0000000f02027812 */ /* 0x008fc600078eb807 */
[----:B------:R2:W-:Y:S04]  /*1380*/  STS [UR8+0x34], R3 ;  /* 0x00003403ff007988 */ /* 0x0005e80008000808 */
[----:B------:R2:W-:Y:S02]  /*1390*/  STS [UR8+0x1c], R2 ;  /* 0x00001c02ff007988 */ /* 0x0005e40008000808 */
.L_x_44:
[----:B------:R-:W-:Y:S05]  /*13a0*/  BSYNC.RECONVERGENT B3 ;  /* 0x0000000000037941 */ /* 0x000fea0003800200 */
.L_x_43:
[----:B------:R-:W-:Y:S04]  /*13b0*/  BSSY.RECONVERGENT B4, `(.L_x_45) ;  /* 0x000001a000047945 */ /* 0x000fe80003800200 */
[----:B------:R-:W-:Y:S04]  /*13c0*/  BSSY.RELIABLE B3, `(.L_x_46) ;  /* 0x0000015000037945 */ /* 0x000fe80003800100 */
[----:B------:R-:W-:Y:S05]  /*13d0*/  @P2 BRA `(.L_x_47) ;  /* 0x0000000000202947 */ /* 0x000fea0003800000 */
[----:B--23-5:R-:W2:Y:S02]  /*13e0*/  LDS R2, [UR8+0x34] ;  /* 0x00003408ff027984 */ /* 0x02cea40008000800 */
[----:B--2---:R-:W-:-:S05]  /*13f0*/  LOP3.LUT R2, R2, 0x38, RZ, 0xb8, !PT ;  /* 0x0000003802027812 */ /* 0x004fca00078eb8ff */
[----:B------:R2:W-:Y:S01]  /*1400*/  STS [UR8+0x34], R2 ;  /* 0x00003402ff007988 */ /* 0x0005e20008000808 */
[----:B------:R-:W-:Y:S05]  /*1410*/  @P2 BRA `(.L_x_48) ;  /* 0x0000000000202947 */ /* 0x000fea0003800000 */
[----:B--2---:R-:W2:Y:S01]  /*1420*/  LDS R2, [UR8+0x8] ;  /* 0x00000808ff027984 */ /* 0x004ea20008000800 */
[----:B------:R-:W-:-:S05]  /*1430*/  IMAD.MOV.U32 R3, RZ, RZ, 0x780 ;  /* 0x00000780ff037424 */ /* 0x000fca00078e00ff */
[----:B--2---:R-:W-:-:S05]  /*1440*/  LOP3.LUT R2, R2, 0x500, R3, 0xd8, !PT ;  /* 0x0000050002027812 */ /* 0x004fca00078ed803 */
[----:B------:R2:W-:Y:S02]  /*1450*/  STS [UR8+0x8], R2 ;  /* 0x00000802ff007988 */ /* 0x0005e40008000808 */
.L_x_47:
[----:B------:R-:W-:Y:S05]  /*1460*/  @P2 BRA `(.L_x_49) ;  /* 0x0000000000282947 */ /* 0x000fea0003800000 */
[----:B--23-5:R-:W2:Y:S02]  /*1470*/  LDS R2, [UR8+0x8] ;  /* 0x00000808ff027984 */ /* 0x02cea40008000800 */
[----:B--2---:R-:W-:-:S05]  /*1480*/  LOP3.LUT R2, R2, 0x1800, RZ, 0xb8, !PT ;  /* 0x0000180002027812 */ /* 0x004fca00078eb8ff */
[----:B------:R3:W-:Y:S02]  /*1490*/  STS [UR8+0x8], R2 ;  /* 0x00000802ff007988 */ /* 0x0007e40008000808 */
.L_x_48:
[----:B------:R-:W-:Y:S05]  /*14a0*/  @P2 BREAK.RELIABLE B3 ;  /* 0x0000000000032942 */ /* 0x000fea0003800100 */
[----:B------:R-:W-:Y:S05]  /*14b0*/  @P2 BRA `(.L_x_50) ;  /* 0x0000000000242947 */ /* 0x000fea0003800000 */
[----:B--23--:R-:W2:Y:S01]  /*14c0*/  LDS R2, [UR8+0x8] ;  /* 0x00000808ff027984 */ /* 0x00cea20008000800 */
[----:B------:R-:W-:-:S05]  /*14d0*/  IMAD.MOV.U32 R3, RZ, RZ, 0x6000 ;  /* 0x00006000ff037424 */ /* 0x000fca00078e00ff */
[----:B--2---:R-:W-:-:S04]  /*14e0*/  LOP3.LUT R2, R2, 0x6000, R3, 0xd8, !PT ;  /* 0x0000600002027812 */ /* 0x004fc800078ed803 */
[----:B------:R-:W-:-:S05]  /*14f0*/  LOP3.LUT R2, R2, 0x400000, RZ, 0xb8, !PT ;  /* 0x0040000002027812 */ /* 0x000fca00078eb8ff */
[----:B------:R2:W-:Y:S02]  /*1500*/  STS [UR8+0x8], R2 ;  /* 0x00000802ff007988 */ /* 0x0005e40008000808 */
.L_x_49:
[----:B------:R-:W-:Y:S05]  /*1510*/  BSYNC.RELIABLE B3 ;  /* 0x0000000000037941 */ /* 0x000fea0003800100 */
.L_x_46:
[----:B--23-5:R-:W2:Y:S02]  /*1520*/  @!P2 LDS R2, [UR8+0x8] ;  /* 0x00000808ff02a984 */ /* 0x02cea40008000800 */
[----:B--2---:R-:W-:-:S05]  /*1530*/  @!P2 LOP3.LUT R2, R2, 0x8000, RZ, 0xb8, !PT ;  /* 0x000080000202a812 */ /* 0x004fca00078eb8ff */
[----:B------:R5:W-:Y:S02]  /*1540*/  @!P2 STS [UR8+0x8], R2 ;  /* 0x00000802ff00a988 */ /* 0x000be40008000808 */
.L_x_50:
[----:B------:R-:W-:Y:S05]  /*1550*/  BSYNC.RECONVERGENT B4 ;  /* 0x0000000000047941 */ /* 0x000fea0003800200 */
.L_x_45:
[----:B------:R-:W-:Y:S05]  /*1560*/  WARPSYNC.ALL ;  /* 0x0000000000007948 */ /* 0x000fea0003800000 */
[----:B------:R-:W-:Y:S01]  /*1570*/  NOP ;  /* 0x0000000000007918 */ /* 0x000fe20000000000 */
[----:B------:R-:W-:-:S04]  /*1580*/  UIADD3 UR4, UPT, UPT, UR4, 0x100, URZ ;  /* 0x0000010004047890 */ /* 0x000fc8000fffe0ff */
[----:B------:R-:W-:-:S04]  /*1590*/  UIADD3 UR10, UP0, UPT, UR4, UR10, URZ ;  /* 0x0000000a040a7290 */ /* 0x000fc8000ff1e0ff */
[----:B------:R-:W-:Y:S01]  /*15a0*/  ULEA.HI.X.SX32 UR11, UR4, UR11, 0x1, UP0 ;  /* 0x0000000b040b7291 */ /* 0x000fe200080f0eff */
[----:B------:R-:W-:Y:S11]  /*15b0*/  @P0 BRA `(.L_x_51) ;  /* 0x0000000000300947 */ /* 0x000ff60003800000 */
[----:B--23-5:R-:W2:Y:S01]  /*15c0*/  S2R R2, SR_LANEID ;  /* 0x0000000000027919 */ /* 0x02cea20000000000 */
[----:B------:R-:W-:Y:S05]  /*15d0*/  WARPSYNC.ALL ;  /* 0x0000000000007948 */ /* 0x000fea0003800000 */
[----:B------:R-:W-:Y:S01]  /*15e0*/  NOP ;  /* 0x0000000000007918 */ /* 0x000fe20000000000 */
[----:B--2---:R-:W-:-:S05]  /*15f0*/  IMAD.SHL.U32 R4, R2, 0x4, RZ ;  /* 0x0000000402047824 */ /* 0x004fca00078e00ff */
[----:B------:R-:W2:Y:S01]  /*1600*/  LDS R5, [R4+UR8] ;  /* 0x0000000804057984 */ /* 0x000ea20008000800 */
[----:B------:R-:W-:-:S05]  /*1610*/  IADD3 R2, P3, PT, R4, UR10, RZ ;  /* 0x0000000a04027c10 */ /* 0x000fca000ff7e0ff */
[----:B------:R-:W-:-:S05]  /*1620*/  IMAD.X R3, RZ, RZ, UR11, P3 ;  /* 0x0000000bff037e24 */ /* 0x000fca00098e06ff */
[----:B--2---:R2:W3:Y:S01]  /*1630*/  ATOMG.E.EXCH.STRONG.GPU PT, RZ, [R2], R5 ;  /* 0x0000000502ff73a8 */ /* 0x0044e200041ee100 */
[----:B------:R-:W-:-:S04]  /*1640*/  DEPBAR {5,4,3,2,1,0} ;  /* 0x0000003f0000791a */ /* 0x000fc80000000000 */
[----:B------:R-:W5:Y:S02]  /*1650*/  CCTL.E.C.LDCU.IV.DEEP [UR10] ;  /* 0x000000000a007540 */ /* 0x000f640009c08000 */
[----:B-----5:R2:W-:Y:S01]  /*1660*/  UTMACCTL.IV [UR10] ;  /* 0x000000000a0079b9 */ /* 0x0205e20008000000 */
[----:B------:R-:W-:Y:S01]  /*1670*/  NOP ;  /* 0x0000000000007918 */ /* 0x000fe20000000000 */
.L_x_51:
[----:B------:R-:W-:Y:S05]  /*1680*/  @P0 BRA `(.L_x_52) ;  /* 0x00000000000c0947 */ /* 0x000fea0003800000 */
[----:B------:R0:W-:Y:S01]  /*1690*/  UTMACMDFLUSH ;  /* 0x00000000000079b7 */ /* 0x0001e20000000000 */
[----:B------:R-:W-:Y:S05]  /*16a0*/  @P0 BRA `(.L_x_52) ;  /* 0x0000000000040947 */ /* 0x000fea0003800000 */
[----:B------:R-:W-:-:S04]  /*16b0*/  DEPBAR.LE SB0, 0x0 ;  /* 0x000080000000791a */ /* 0x000fc80000000000 */
.L_x_52:
[----:B------:R-:W-:Y:S05]  /*16c0*/  WARPSYNC.ALL ;  /* 0x0000000000007948 */ /* 0x000fea0003800000 */
[----:B------:R-:W-:Y:S01]  /*16d0*/  NOP ;  /* 0x0000000000007918 */ /* 0x000fe20000000000 */
[----:B---3--:R-:W-:Y:S01]  /*16e0*/  BAR.SYNC.DEFER_BLOCKING 0x0 ;  /* 0x0000000000007b1d */ /* 0x008fe20000010000 */
[----:B--2--5:R-:W-:Y:S01]  /*16f0*/  SHF.R.U32.HI R2, RZ, 0x5, R0 ;  /* 0x00000005ff027819 */ /* 0x024fe20000011600 */
[----:B------:R-:W-:-:S03]  /*1700*/  USHF.L.U32 UR9, UR9, 0x8, URZ ;  /* 0x0000000809097899 */ /* 0x000fc600080006ff */
[----:B------:R-:W-:Y:S01]  /*1710*/  R2UR UR12, R2 ;  /* 0x00000000020c72ca */ /* 0x000fe200000e0000 */
[----:B------:R-:W-:Y:S01]  /*1720*/  VOTEU.ALL UP0, P2 ;  /* 0x0000000000ff7886 */ /* 0x000fe20001000000 */
[----:B------:R-:W-:Y:S01]  /*1730*/  UMOV UR4, 0x1 ;  /* 0x0000000100047882 */ /* 0x000fe20000000000 */
[----:B------:R-:W-:Y:S01]  /*1740*/  VOTEU.ALL UP1, P2 ;  /* 0x0000000000ff7886 */ /* 0x000fe20001020000 */
[----:B------:R-:W-:Y:S02]  /*1750*/  BSSY.RECONVERGENT B4, `(.L_x_53) ;  /* 0x0000018000047945 */ /* 0x000fe40003800200 */
[----:B------:R-:W-:-:S04]  /*1760*/  @!UP0 UIADD3 UR6, UPT, UPT, -UR4, 0x100000, URZ ;  /* 0x0010000004068890 */ /* 0x000fc8000fffe1ff */
[----:B------:R-:W-:Y:S02]  /*1770*/  @!UP0 USHF.L.U32 UR7, UR6, 0xb, URZ ;  /* 0x0000000b06078899 */ /* 0x000fe400080006ff */
[----:B------:R-:W-:Y:S02]  /*1780*/  @!UP0 USHF.L.U32 UR6, UR6, 0x1, URZ ;  /* 0x0000000106068899 */ /* 0x000fe400080006ff */
[----:B------:R-:W-:-:S04]  /*1790*/  @!UP0 UIADD3 UR4, UPT, UPT, -UR4, 0x100000, URZ ;  /* 0x0010000004048890 */ /* 0x000fc8000fffe1ff */
[----:B------:R-:W-:Y:S02]  /*17a0*/  @!UP0 USHF.L.U32 UR5, UR4, 0xb, URZ ;  /* 0x0000000b04058899 */ /* 0x000fe400080006ff */
[----:B------:R-:W-:Y:S01]  /*17b0*/  @!UP0 USHF.L.U32 UR4, UR4, 0x1, URZ ;  /* 0x0000000104048899 */ /* 0x000fe200080006ff */
[----:B------:R-:W-:Y:S01]  /*17c0*/  VOTEU.ALL UP0, P2 ;  /* 0x0000000000ff7886 */ /* 0x000fe20001000000 */
[----:B------:R-:W2:Y:S04]  /*17d0*/  FENCE.VIEW.ASYNC.S ;  /* 0x00000000000073c6 */ /* 0x000ea80000000000 */
[----:B--2---:R2:W3:Y:S06]  /*17e0*/  @!UP0 SYNCS.EXCH.64 URZ, [UR8+0x30000], UR6 ;  /* 0x0300000608ff85b2 */ /* 0x0044ec0008000100 */
[----:B------:R2:W3:Y:S02]  /*17f0*/  @!UP1 SYNCS.EXCH.64 URZ, [UR8+0x30020], UR4 ;  /* 0x0300200408ff95b2 */ /* 0x0004e40008000100 */
[----:B---3--:R-:W-:Y:S06]  /*1800*/  BAR.SYNC.DEFER_BLOCKING 0x0 ;  /* 0x0000000000007b1d */ /* 0x008fec0000010000 */
[----:B------:R-:W-:Y:S05]  /*1810*/  @P2 BRA `(.L_x_54) ;  /* 0x00000000002c2947 */ /* 0x000fea0003800000 */
[----:B--2---:R-:W-:Y:S02]  /*1820*/  UMOV UR4, 0x1 ;  /* 0x0000000100047882 */ /* 0x004fe40000000000 */
[----:B------:R-:W-:-:S04]  /*1830*/  UIADD3 UR6, UPT, UPT, -UR4, 0x100000, URZ ;  /* 0x0010000004067890 */ /* 0x000fc8000fffe1ff */
[----:B------:R-:W-:Y:S02]  /*1840*/  USHF.L.U32 UR7, UR6, 0xb, URZ ;  /* 0x0000000b06077899 */ /* 0x000fe400080006ff */
[----:B------:R-:W-:Y:S02]  /*1850*/  USHF.L.U32 UR6, UR6, 0x1, URZ ;  /* 0x0000000106067899 */ /* 0x000fe400080006ff */
[----:B------:R-:W-:-:S04]  /*1860*/  UIADD3 UR4, UPT, UPT, -UR4, 0x100000, URZ ;  /* 0x0010000004047890 */ /* 0x000fc8000fffe1ff */
[----:B------:R-:W-:Y:S02]  /*1870*/  USHF.L.U32 UR5, UR4, 0xb, URZ ;  /* 0x0000000b04057899 */ /* 0x000fe400080006ff */
[----:B------:R-:W-:Y:S01]  /*1880*/  USHF.L.U32 UR4, UR4, 0x1, URZ ;  /* 0x0000000104047899 */ /* 0x000fe200080006ff */
[----:B------:R-:W2:Y:S03]  /*1890*/  FENCE.VIEW.ASYNC.S ;  /* 0x00000000000073c6 */ /* 0x000ea60000000000 */
[----:B--2---:R3:W5:Y:S08]  /*18a0*/  SYNCS.EXCH.64 URZ, [UR8+0x30008], UR6 ;  /* 0x0300080608ff75b2 */ /* 0x0047700008000100 */
[----:B------:R3:W2:Y:S02]  /*18b0*/  SYNCS.EXCH.64 URZ, [UR8+0x30028], UR4 ;  /* 0x0300280408ff75b2 */ /* 0x0006a40008000100 */
[----:B---3--:R-:W-:Y:S01]  /*18c0*/  NOP ;  /* 0x0000000000007918 */ /* 0x008fe20000000000 */
.L_x_54:
[----:B--2---:R-:W-:Y:S05]  /*18d0*/  BSYNC.RECONVERGENT B4 ;  /* 0x0000000000047941 */ /* 0x004fea0003800200 */
.L_x_53:
[----:B-----5:R-:W-:Y:S06]  /*18e0*/  BAR.SYNC.DEFER_BLOCKING 0x0 ;  /* 0x0000000000007b1d */ /* 0x020fec0000010000 */
[----:B------:R-:W-:Y:S04]  /*18f0*/  BSSY.RECONVERGENT B4, `(.L_x_55) ;  /* 0x000000d000047945 */ /* 0x000fe80003800200 */
[----:B------:R-:W-:Y:S05]  /*1900*/  @P2 BRA `(.L_x_56) ;  /* 0x00000000002c2947 */ /* 0x000fea0003800000 */
[----:B------:R-:W-:Y:S02]  /*1910*/  UMOV UR4, 0x1 ;  /* 0x0000000100047882 */ /* 0x000fe40000000000 */
[----:B------:R-:W-:-:S04]  /*1920*/  UIADD3 UR6, UPT, UPT, -UR4, 0x100000, URZ ;  /* 0x0010000004067890 */ /* 0x000fc8000fffe1ff */
[----:B------:R-:W-:Y:S02]  /*1930*/  USHF.L.U32 UR7, UR6, 0xb, URZ ;  /* 0x0000000b06077899 */ /* 0x000fe400080006ff */
[----:B------:R-:W-:Y:S02]  /*1940*/  USHF.L.U32 UR6, UR6, 0x1, URZ ;  /* 0x0000000106067899 */ /* 0x000fe400080006ff */
[----:B------:R-:W-:-:S04]  /*1950*/  UIADD3 UR4, UPT, UPT, -UR4, 0x100000, URZ ;  /* 0x0010000004047890 */ /* 0x000fc8000fffe1ff */
[----:B------:R-:W-:Y:S02]  /*1960*/  USHF.L.U32 UR5, UR4, 0xb, URZ ;  /* 0x0000000b04057899 */ /* 0x000fe400080006ff */
[----:B------:R-:W-:Y:S01]  /*1970*/  USHF.L.U32 UR4, UR4, 0x1, URZ ;  /* 0x0000000104047899 */ /* 0x000fe200080006ff */
[----:B------:R-:W2:Y:S03]  /*1980*/  FENCE.VIEW.ASYNC.S ;  /* 0x00000000000073c6 */ /* 0x000ea60000000000 */
[----:B--2---:R2:W3:Y:S08]  /*1990*/  SYNCS.EXCH.64 URZ, [UR8+0x30010], UR6 ;  /* 0x0300100608ff75b2 */ /* 0x0044f00008000100 */
[----:B------:R2:W5:Y:S01]  /*19a0*/  SYNCS.EXCH.64 URZ, [UR8+0x30030], UR4 ;  /* 0x0300300408ff75b2 */ /* 0x0005620008000100 */
[----:B------:R-:W-:Y:S01]  /*19b0*/  NOP ;  /* 0x0000000000007918 */ /* 0x000fe20000000000 */
.L_x_56:
[----:B--2---:R-:W-:Y:S05]  /*19c0*/  BSYNC.RECONVERGENT B4 ;  /* 0x0000000000047941 */ /* 0x004fea0003800200 */
.L_x_55:
[----:B---3-5:R-:W-:Y:S01]  /*19d0*/  BAR.SYNC.DEFER_BLOCKING 0x0 ;  /* 0x0000000000007b1d */ /* 0x028fe20000010000 */
[----:B------:R-:W-:Y:S01]  /*19e0*/  UIADD3 UR6, UPT, UPT, UR8, 0x30020, URZ ;  /* 0x0003002008067890 */ /* 0x000fe2000fffe0ff */
[----:B------:R-:W-:Y:S01]  /*19f0*/  ISETP.GE.AND P0, PT, R13, 0x1, PT ;  /* 0x000000010d00780c */ /* 0x000fe20003f06270 */
[----:B------:R-:W-:-:S03]  /*1a00*/  USHF.L.U32 UR7, UR13, 0x7, URZ ;  /* 0x000000070d077899 */ /* 0x000fc600080006ff */
        /* <DEDUP_REMOVED lines=13> */
.L_x_58:
[----:B--2---:R-:W-:Y:S05]  /*1ae0*/  BSYNC.RECONVERGENT B4 ;  /* 0x0000000000047941 */ /* 0x004fea0003800200 */
.L_x_57:
[----:B------:R-:W-:Y:S05]  /*1af0*/  @!P0 BRA `(.L_x_59) ;  /* 0x0000000800688947 */ /* 0x000fea0003800000 */
[----:B---3-5:R-:W-:Y:S01]  /*1b00*/  BAR.SYNC.DEFER_BLOCKING 0x0 ;  /* 0x0000000000007b1d */ /* 0x028fe20000010000 */
[----:B------:R-:W-:Y:S01]  /*1b10*/  @!P2 IMAD.MOV.U32 R2, RZ, RZ, 0xc000 ;  /* 0x0000c000ff02a424 */ /* 0x000fe200078e00ff */
[----:B------:R-:W-:Y:S01]  /*1b20*/  ELECT P0, URZ, PT ;  /* 0x0000000000ff782f */ /* 0x000fe20003800000 */
[----:B------:R-:W-:-:S03]  /*1b30*/  UIADD3 UR16, UPT, UPT, UR8, 0x20000, URZ ;  /* 0x0002000008107890 */ /* 0x000fc6000fffe0ff */
[----:B------:R-:W-:Y:S01]  /*1b40*/  ISETP.LT.U32.AND P0, PT, R10, 0x20, P0 ;  /* 0x000000200a00780c */ /* 0x000fe20000701070 */
[----:B------:R-:W-:Y:S01]  /*1b50*/  UIADD3 UR17, UPT, UPT, UR8, 0x30000, URZ ;  /* 0x0003000008117890 */ /* 0x000fe2000fffe0ff */
[----:B------:R-:W-:Y:S01]  /*1b60*/  UMOV UR18, URZ ;  /* 0x000000ff00127c82 */ /* 0x000fe20008000000 */
[----:B------:R-:W-:Y:S01]  /*1b70*/  UMOV UR19, UR7 ;  /* 0x0000000700137c82 */ /* 0x000fe20008000000 */
[----:B------:R-:W-:Y:S01]  /*1b80*/  ULOP3.LUT UR4, UR12, 0x3, URZ, 0xc0, !UPT ;  /* 0x000000030c047892 */ /* 0x000fe2000f8ec0ff */
[----:B------:R-:W-:-:S03]  /*1b90*/  UMOV UR31, UR18 ;  /* 0x00000012001f7c82 */ /* 0x000fc60008000000 */
[----:B------:R-:W-:Y:S01]  /*1ba0*/  UMOV UR29, UR17 ;  /* 0x00000011001d7c82 */ /* 0x000fe20008000000 */
[----:B------:R-:W-:Y:S02]  /*1bb0*/  ULEA UR28, UR4, UR8, 0xd ;  /* 0x00000008041c7291 */ /* 0x000fe4000f8e68ff */
[----:B------:R-:W-:Y:S02]  /*1bc0*/  ULEA UR30, UR4, UR9, 0x6 ;  /* 0x00000009041e7291 */ /* 0x000fe4000f8e30ff */
[----:B------:R-:W-:Y:S01]  /*1bd0*/  VOTEU.ANY UP0, P0 ;  /* 0x0000000000ff7886 */ /* 0x000fe20000000100 */
[----:B------:R2:W-:Y:S01]  /*1be0*/  @!P2 SYNCS.ARRIVE.TRANS64 RZ, [UR8+0x30000], R2 ;  /* 0x03000002ffffa9a7 */ /* 0x0005e20008000008 */
[----:B------:R-:W-:Y:S06]  /*1bf0*/  BAR.SYNC.DEFER_BLOCKING 0x0 ;  /* 0x0000000000007b1d */ /* 0x000fec0000010000 */
[----:B------:R2:W-:Y:S01]  /*1c00*/  @UP0 UTMALDG.2D [UR16], [UR20] ;  /* 0x00000010140005b4 */ /* 0x0005e20008008000 */
[----:B------:R-:W-:Y:S01]  /*1c10*/  UISETP.NE.U32.AND UP0, UPT, UR12, URZ, UPT ;  /* 0x000000ff0c00728c */ /* 0x000fe2000bf05070 */
[----:B------:R3:W-:Y:S06]  /*1c20*/  MEMBAR.ALL.CTA ;  /* 0x0000000000007992 */ /* 0x0007ec0000008000 */
[----:B---3--:R-:W3:Y:S02]  /*1c30*/  FENCE.VIEW.ASYNC.S ;  /* 0x00000000000073c6 */ /* 0x008ee40000000000 */
[----:B---3--:R-:W-:Y:S06]  /*1c40*/  BAR.SYNC.DEFER_BLOCKING 0x0 ;  /* 0x0000000000007b1d */ /* 0x008fec0000010000 */
[----:B------:R2:W-:Y:S02]  /*1c50*/  UTMALDG.2D [UR28], [UR22] ;  /* 0x0000001c160075b4 */ /* 0x0005e40008008000 */
[----:B------:R-:W-:Y:S06]  /*1c60*/  BAR.SYNC.DEFER_BLOCKING 0x0 ;  /* 0x0000000000007b1d */ /* 0x000fec0000010000 */
[----:B------:R-:W3:Y:S02]  /*1c70*/  SYNCS.PHASECHK.TRANS64.TRYWAIT P0, [UR8+0x30000], RZ ;  /* 0x030000ffff0075a7 */ /* 0x000ee40008001108 */
[----:B--23--:R-:W-:Y:S05]  /*1c80*/  @!P0 BRA `(.L_x_60) ;  /* 0x0000001800088947 */ /* 0x00cfea0003800000 */
.L_x_78:
[----:B------:R-:W-:Y:S05]  /*1c90*/  BRA.U UP0, `(.L_x_61) ;  /* 0x0000000100787547 */ /* 0x000fea000b800000 */
[----:B------:R-:W-:Y:S02]  /*1ca0*/  USHF.R.U32.HI UR14, URZ, 0x4, UR16 ;  /* 0x00000004ff0e7899 */ /* 0x000fe40008011610 */
[----:B------:R-:W-:Y:S02]  /*1cb0*/  USHF.R.U32.HI UR13, URZ, 0x4, UR8 ;  /* 0x00000004ff0d7899 */ /* 0x000fe40008011608 */
[----:B------:R-:W-:Y:S02]  /*1cc0*/  USGXT.U32 UR14, UR14, 0xe ;  /* 0x0000000e0e0e789a */ /* 0x000fe40008000000 */
[----:B------:R-:W-:Y:S02]  /*1cd0*/  USGXT.U32 UR13, UR13, 0xe ;  /* 0x0000000e0d0d789a */ /* 0x000fe40008000000 */
[----:B------:R-:W-:Y:S02]  /*1ce0*/  UIADD3 UR32, UP0, UPT, UR14, 0x2, URZ ;  /* 0x000000020e207890 */ /* 0x000fe4000ff1e0ff */
[----:B------:R-:W-:Y:S01]  /*1cf0*/  UIADD3 UR30, UP1, UPT, UR13, 0x2000080, URZ ;  /* 0x020000800d1e7890 */ /* 0x000fe2000ff3e0ff */
[----:B------:R-:W-:Y:S01]  /*1d00*/  UMOV UR4, URZ ;  /* 0x000000ff00047c82 */ /* 0x000fe20008000000 */
[----:B------:R-:W-:Y:S01]  /*1d10*/  UMOV UR5, URZ ;  /* 0x000000ff00057c82 */ /* 0x000fe20008000000 */
[----:B------:R-:W-:-:S02]  /*1d20*/  UIADD3.X UR33, UPT, UPT, UR4, 0x40004040, URZ, UP0, !UPT ;  /* 0x4000404004217890 */ /* 0x000fc400087fe4ff */
[----:B------:R-:W-:Y:S02]  /*1d30*/  UIADD3.X UR31, UPT, UPT, UR5, 0x40004040, URZ, UP1, !UPT ;  /* 0x40004040051f7890 */ /* 0x000fe40008ffe4ff */
[----:B------:R-:W-:Y:S02]  /*1d40*/  ULOP3.LUT UR4, UR13, 0x2000000, URZ, 0xfc, !UPT ;  /* 0x020000000d047892 */ /* 0x000fe4000f8efcff */
[----:B------:R-:W-:Y:S02]  /*1d50*/  UIADD3.64 UR16, UPT, UPT, UR32, 0x2, URZ ;  /* 0x0000000220107897 */ /* 0x000fe4000fffe0ff */
[----:B------:R-:W-:Y:S02]  /*1d60*/  UIADD3.64 UR18, UPT, UPT, UR30, 0x80, URZ ;  /* 0x000000801e127897 */ /* 0x000fe4000fffe0ff */
[----:B------:R-:W-:Y:S02]  /*1d70*/  UIADD3.64 UR26, UPT, UPT, UR32, 0x4, URZ ;  /* 0x00000004201a7897 */ /* 0x000fe4000fffe0ff */
[----:B------:R-:W-:Y:S01]  /*1d80*/  UIADD3.64 UR28, UPT, UPT, UR30, 0x100, URZ ;  /* 0x000001001e1c7897 */ /* 0x000fe2000fffe0ff */
[----:B------:R-:W-:Y:S01]  /*1d90*/  UMOV UR34, 0x0 ;  /* 0x0000000000227882 */ /* 0x000fe20000000000 */
[----:B------:R-:W-:Y:S01]  /*1da0*/  UMOV UR35, 0x8410490 ;  /* 0x0841049000237882 */ /* 0x000fe20000000000 */
[----:B------:R-:W-:Y:S01]  /*1db0*/  UMOV UR15, 0x40004040 ;  /* 0x40004040000f7882 */ /* 0x000fe20000000000 */
[----:B------:R-:W-:Y:S01]  /*1dc0*/  UMOV UR5, 0x40004040 ;  /* 0x4000404000057882 */ /* 0x000fe20000000000 */
[----:B------:R-:W-:Y:S01]  /*1dd0*/  UMOV UR36, 0x0 ;  /* 0x0000000000247882 */ /* 0x000fe20000000000 */
[----:B------:R-:W-:Y:S01]  /*1de0*/  UMOV UR37, 0x8410490 ;  /* 0x0841049000257882 */ /* 0x000fe20000000000 */
[----:B------:R-:W-:Y:S01]  /*1df0*/  UMOV UR38, 0x0 ;  /* 0x0000000000267882 */ /* 0x000fe20000000000 */
[----:B------:R-:W-:Y:S01]  /*1e00*/  UMOV UR39, 0x8410490 ;  /* 0x0841049000277882 */ /* 0x000fe20000000000 */
[----:B------:R2:W-:Y:S01]  /*1e10*/  UTCHMMA gdesc[UR14], gdesc[UR4], tmem[UR24], tmem[UR34], idesc[UR35], !UPT ;  /* 0x00ff22040e0075ea */ /* 0x0005e2000f800018 */
[----:B------:R-:W-:Y:S01]  /*1e20*/  UMOV UR40, 0x0 ;  /* 0x0000000000287882 */ /* 0x000fe20000000000 */
[----:B------:R-:W-:Y:S01]  /*1e30*/  UMOV UR41, 0x8410490 ;  /* 0x0841049000297882 */ /* 0x000fe20000000000 */
[----:B------:R2:W-:Y:S01]  /*1e40*/  UTCHMMA gdesc[UR32], gdesc[UR30], tmem[UR24], tmem[UR36], idesc[UR37], UPT ;  /* 0x00ff241e200075ea */ /* 0x0005e2000b800018 */
[----:B------:R2:W-:Y:S01]  /*1e50*/  UTCHMMA gdesc[UR16], gdesc[UR18], tmem[UR24], tmem[UR38], idesc[UR39], UPT ;  /* 0x00ff2612100075ea */ /* 0x0005e2000b800018 */
[----:B------:R2:W-:Y:S01]  /*1e60*/  UTCHMMA gdesc[UR26], gdesc[UR28], tmem[UR24], tmem[UR40], idesc[UR41], UPT ;  /* 0x00ff281c1a0075ea */ /* 0x0005e2000b800018 */
[----:B------:R-:W-:Y:S01]  /*1e70*/  NOP ;  /* 0x0000000000007918 */ /* 0x000fe20000000000 */
.L_x_61:
[----:B------:R-:W-:Y:S01]  /*1e80*/  ELECT P0, URZ, PT ;  /* 0x0000000000ff782f */ /* 0x000fe20003800000 */
[----:B--2---:R-:W-:Y:S01]  /*1e90*/  UMOV UR4, UR6 ;  /* 0x0000000600047c82 */ /* 0x004fe20008000000 */
[----:B------:R-:W-:Y:S02]  /*1ea0*/  UMOV UR5, URZ ;  /* 0x000000ff00057c82 */ /* 0x000fe40008000000 */
[----:B------:R-:W-:-:S13]  /*1eb0*/  ISETP.LT.U32.AND P0, PT, R10, 0x20, P0 ;  /* 0x000000200a00780c */ /* 0x000fda0000701070 */
[----:B------:R-:W-:Y:S01]  /*1ec0*/  VOTEU.ANY UP0, P0 ;  /* 0x0000000000ff7886 */ /* 0x000fe20000000100 */
[----:B------:R-:W-:Y:S01]  /*1ed0*/  VOTEU.ANY UP1, P0 ;  /* 0x0000000000ff7886 */ /* 0x000fe20000020100 */
[----:B------:R-:W-:-:S03]  /*1ee0*/  ISETP.GE.U32.AND P0, PT, R13, 0x41, PT ;  /* 0x000000410d00780c */ /* 0x000fc60003f06070 */
[----:B------:R-:W-:Y:S02]  /*1ef0*/  @UP0 UMOV UR4, UR4 ;  /* 0x0000000400040c82 */ /* 0x000fe40008000000 */
[----:B------:R2:W-:Y:S01]  /*1f00*/  @UP1 UTCBAR [UR4], URZ ;  /* 0x000000ff040013e9 */ /* 0x0005e200080000ff */
[----:B------:R-:W-:Y:S06]  /*1f10*/  BAR.SYNC.DEFER_BLOCKING 0x0 ;  /* 0x0000000000007b1d */ /* 0x000fec0000010000 */
[----:B------:R-:W3:Y:S02]  /*1f20*/  SYNCS.PHASECHK.TRANS64.TRYWAIT P3, [UR8+0x30020], RZ ;  /* 0x030020ffff0075a7 */ /* 0x000ee40008061108 */
[----:B--23--:R-:W-:Y:S05]  /*1f30*/  @!P3 BRA `(.L_x_62) ;  /* 0x000000140068b947 */ /* 0x00cfea0003800000 */
.L_x_79:
[----:B------:R-:W-:Y:S01]  /*1f40*/  IMAD.MOV.U32 R2, RZ, RZ, RZ ;  /* 0x000000ffff027224 */ /* 0x000fe200078e00ff */
[----:B------:R-:W-:Y:S06]  /*1f50*/  @!P0 BRA `(.L_x_59) ;  /* 0x0000000400508947 */ /* 0x000fec0003800000 */
[----:B------:R-:W2:Y:S01]  /*1f60*/  LDCU UR25, c[0x0][0x3a0] ;  /* 0x00007400ff1977ac */ /* 0x000ea20008000800 */
[----:B------:R-:W-:Y:S01]  /*1f70*/  UMOV UR13, 0x1 ;  /* 0x00000001000d7882 */ /* 0x000fe20000000000 */
[----:B------:R-:W-:-:S05]  /*1f80*/  UMOV UR6, 0x40 ;  /* 0x0000004000067882 */ /* 0x000fca0000000000 */
.L_x_66:
[----:B------:R-:W-:Y:S01]  /*1f90*/  BAR.SYNC.DEFER_BLOCKING 0x0 ;  /* 0x0000000000007b1d */ /* 0x000fe20000010000 */
[----:B------:R-:W-:Y:S01]  /*1fa0*/  ULEA UR17, UR13, UR8, 0x3 ;  /* 0x000000080d117291 */ /* 0x000fe2000f8e18ff */
[----:B------:R-:W-:Y:S01]  /*1fb0*/  @!P2 IMAD.MOV.U32 R3, RZ, RZ, 0xc000 ;  /* 0x0000c000ff03a424 */ /* 0x000fe200078e00ff */
[----:B------:R-:W-:Y:S01]  /*1fc0*/  ELECT P0, URZ, PT ;  /* 0x0000000000ff782f */ /* 0x000fe20003800000 */
[----:B------:R-:W-:-:S03]  /*1fd0*/  ULEA UR4, UR13, UR8, 0xe ;  /* 0x000000080d047291 */ /* 0x000fc6000f8e70ff */
[----:B------:R-:W-:Y:S01]  /*1fe0*/  ISETP.LT.U32.AND P0, PT, R10, 0x20, P0 ;  /* 0x000000200a00780c */ /* 0x000fe20000701070 */
[----:B------:R-:W-:Y:S02]  /*1ff0*/  UIADD3 UR5, UPT, UPT, UR17, 0x30000, URZ ;  /* 0x0003000011057890 */ /* 0x000fe4000fffe0ff */
[----:B------:R-:W-:Y:S02]  /*2000*/  UIADD3 UR4, UPT, UPT, UR4, 0x20000, URZ ;  /* 0x0002000004047890 */ /* 0x000fe4000fffe0ff */
[----:B------:R-:W-:Y:S02]  /*2010*/  ULEA UR14, UR13, UR8, 0xf ;  /* 0x000000080d0e7291 */ /* 0x000fe4000f8e78ff */
[----:B------:R-:W-:Y:S01]  /*2020*/  ULOP3.LUT UR15, UR12, 0x3, URZ, 0xc0, !UPT ;  /* 0x000000030c0f7892 */ /* 0x000fe2000f8ec0ff */
[----:B------:R-:W-:Y:S01]  /*2030*/  UMOV UR31, UR6 ;  /* 0x00000006001f7c82 */ /* 0x000fe20008000000 */
[----:B------:R-:W-:Y:S02]  /*2040*/  UMOV UR29, UR5 ;  /* 0x00000005001d7c82 */ /* 0x000fe40008000000 */
[----:B------:R-:W-:-:S02]  /*2050*/  ULEA UR28, UR15, UR14, 0xd ;  /* 0x0000000e0f1c7291 */ /* 0x000fc4000f8e68ff */
[----:B------:R-:W-:Y:S01]  /*2060*/  VOTEU.ANY UP0, P0 ;  /* 0x0000000000ff7886 */ /* 0x000fe20000000100 */
[----:B------:R-:W-:Y:S01]  /*2070*/  ULEA UR30, UR15, UR9, 0x6 ;  /* 0x000000090f1e7291 */ /* 0x000fe2000f8e30ff */
[----:B------:R3:W-:Y:S01]  /*2080*/  @!P2 SYNCS.ARRIVE.TRANS64 RZ, [UR17+0x30000], R3 ;  /* 0x03000003ffffa9a7 */ /* 0x0007e20008000011 */
[----:B------:R-:W-:Y:S01]  /*2090*/  BAR.SYNC.DEFER_BLOCKING 0x0 ;  /* 0x0000000000007b1d */ /* 0x000fe20000010000 */
[----:B---3--:R-:W-:-:S05]  /*20a0*/  IMAD.U32 R3, R2, -0x80000000, RZ ;  /* 0x8000000002037824 */ /* 0x008fca00078e00ff */
[----:B------:R3:W-:Y:S01]  /*20b0*/  @UP0 UTMALDG.2D [UR4], [UR20] ;  /* 0x00000004140005b4 */ /* 0x0007e20008008000 */
[----:B------:R-:W-:Y:S01]  /*20c0*/  UISETP.NE.U32.AND UP0, UPT, UR12, URZ, UPT ;  /* 0x000000ff0c00728c */ /* 0x000fe2000bf05070 */
[----:B------:R5:W-:Y:S06]  /*20d0*/  MEMBAR.ALL.CTA ;  /* 0x0000000000007992 */ /* 0x000bec0000008000 */
[----:B-----5:R-:W5:Y:S02]  /*20e0*/  FENCE.VIEW.ASYNC.S ;  /* 0x00000000000073c6 */ /* 0x020f640000000000 */
[----:B-----5:R-:W-:Y:S06]  /*20f0*/  BAR.SYNC.DEFER_BLOCKING 0x0 ;  /* 0x0000000000007b1d */ /* 0x020fec0000010000 */
[----:B------:R3:W-:Y:S02]  /*2100*/  UTMALDG.2D [UR28], [UR22] ;  /* 0x0000001c160075b4 */ /* 0x0007e40008008000 */
[----:B------:R-:W-:Y:S06]  /*2110*/  BAR.SYNC.DEFER_BLOCKING 0x0 ;  /* 0x0000000000007b1d */ /* 0x000fec0000010000 */
[----:B------:R-:W5:Y:S02]  /*2120*/  SYNCS.PHASECHK.TRANS64.TRYWAIT P0, [UR17+0x30000], R3 ;  /* 0x03000003ff0075a7 */ /* 0x000f640008001111 */
[----:B---3-5:R-:W-:Y:S05]  /*2130*/  @!P0 BRA `(.L_x_63) ;  /* 0x0000001000f48947 */ /* 0x028fea0003800000 */
.L_x_80:
        /* <DEDUP_REMOVED lines=11> */
[----:B------:R-:W-:Y:S02]  /*21f0*/  UIADD3 UR28, UP0, UPT, UR18, 0x2, URZ ;  /* 0x00000002121c7890 */ /* 0x000fe4000ff1e0ff */
[----:B------:R-:W-:Y:S02]  /*2200*/  UIADD3 UR30, UP1, UPT, UR26, 0x80, URZ ;  /* 0x000000801a1e7890 */ /* 0x000fe4000ff3e0ff */
[----:B------:R-:W-:Y:S02]  /*2210*/  UIADD3 UR32, UP2, UPT, UR18, 0x4, URZ ;  /* 0x0000000412207890 */ /* 0x000fe4000ff5e0ff */
[----:B------:R-:W-:Y:S02]  /*2220*/  UIADD3 UR34, UP3, UPT, UR26, 0x100, URZ ;  /* 0x000001001a227890 */ /* 0x000fe4000ff7e0ff */
[----:B------:R-:W-:-:S02]  /*2230*/  ULOP3.LUT UR4, UR15, 0x2000000, URZ, 0xfc, !UPT ;  /* 0x020000000f047892 */ /* 0x000fc4000f8efcff */
[----:B------:R-:W-:Y:S02]  /*2240*/  UIADD3.X UR29, UPT, UPT, UR19, URZ, URZ, UP0, !UPT ;  /* 0x000000ff131d7290 */ /* 0x000fe400087fe4ff */
[----:B------:R-:W-:Y:S02]  /*2250*/  UIADD3.X UR31, UPT, UPT, UR27, URZ, URZ, UP1, !UPT ;  /* 0x000000ff1b1f7290 */ /* 0x000fe40008ffe4ff */
[----:B------:R-:W-:Y:S02]  /*2260*/  UIADD3.X UR33, UPT, UPT, UR19, URZ, URZ, UP2, !UPT ;  /* 0x000000ff13217290 */ /* 0x000fe400097fe4ff */
[----:B------:R-:W-:Y:S01]  /*2270*/  UIADD3.X UR35, UPT, UPT, UR27, URZ, URZ, UP3, !UPT ;  /* 0x000000ff1b237290 */ /* 0x000fe20009ffe4ff */
        /* <DEDUP_REMOVED lines=8> */
[----:B------:R3:W-:Y:S01]  /*2300*/  UTCHMMA gdesc[UR14], gdesc[UR4], tmem[UR24], tmem[UR36], idesc[UR37], UPT ;  /* 0x00ff24040e0075ea */ /* 0x0007e2000b800018 */
[----:B------:R-:W-:Y:S01]  /*2310*/  UMOV UR42, 0x0 ;  /* 0x00000000002a7882 */ /* 0x000fe20000000000 */
[----:B------:R-:W-:Y:S01]  /*2320*/  UMOV UR43, 0x8410490 ;  /* 0x08410490002b7882 */ /* 0x000fe20000000000 */
[----:B------:R3:W-:Y:S01]  /*2330*/  UTCHMMA gdesc[UR18], gdesc[UR26], tmem[UR24], tmem[UR38], idesc[UR39], UPT ;  /* 0x00ff261a120075ea */ /* 0x0007e2000b800018 */
[----:B------:R3:W-:Y:S01]  /*2340*/  UTCHMMA gdesc[UR28], gdesc[UR30], tmem[UR24], tmem[UR40], idesc[UR41], UPT ;  /* 0x00ff281e1c0075ea */ /* 0x0007e2000b800018 */
[----:B------:R3:W-:Y:S01]  /*2350*/  UTCHMMA gdesc[UR32], gdesc[UR34], tmem[UR24], tmem[UR42], idesc[UR43], UPT ;  /* 0x00ff2a22200075ea */ /* 0x0007e2000b800018 */
[----:B------:R-:W-:Y:S01]  /*2360*/  NOP ;  /* 0x0000000000007918 */ /* 0x000fe20000000000 */
.L_x_64:
[----:B------:R-:W-:Y:S01]  /*2370*/  ELECT P0, URZ, PT ;  /* 0x0000000000ff782f */ /* 0x000fe20003800000 */
[----:B---3--:R-:W-:-:S03]  /*2380*/  UIADD3 UR4, UPT, UPT, UR17, 0x30020, URZ ;  /* 0x0003002011047890 */ /* 0x008fc6000fffe0ff */
[----:B------:R-:W-:Y:S01]  /*2390*/  ISETP.LT.U32.AND P0, PT, R10, 0x20, P0 ;  /* 0x000000200a00780c */ /* 0x000fe20000701070 */
[----:B------:R-:W-:-:S12]  /*23a0*/  UMOV UR5, URZ ;  /* 0x000000ff00057c82 */ /* 0x000fd80008000000 */
[----:B------:R-:W-:Y:S01]  /*23b0*/  VOTEU.ANY UP0, P0 ;  /* 0x0000000000ff7886 */ /* 0x000fe20000000100 */
[----:B------:R-:W-:-:S04]  /*23c0*/  VOTEU.ANY UP1, P0 ;  /* 0x0000000000ff7886 */ /* 0x000fc80000020100 */
[----:B------:R-:W-:Y:S02]  /*23d0*/  @UP0 UMOV UR4, UR4 ;  /* 0x0000000400040c82 */ /* 0x000fe40008000000 */
[----:B------:R3:W-:Y:S01]  /*23e0*/  @UP1 UTCBAR [UR4], URZ ;  /* 0x000000ff040013e9 */ /* 0x0007e200080000ff */
[----:B------:R-:W-:Y:S06]  /*23f0*/  BAR.SYNC.DEFER_BLOCKING 0x0 ;  /* 0x0000000000007b1d */ /* 0x000fec0000010000 */
[----:B------:R-:W5:Y:S02]  /*2400*/  SYNCS.PHASECHK.TRANS64.TRYWAIT P0, [UR17+0x30020], R3 ;  /* 0x03002003ff0075a7 */ /* 0x000f640008001111 */
[----:B---3-5:R-:W-:Y:S05]  /*2410*/  @!P0 BRA `(.L_x_65) ;  /* 0x0000001000488947 */ /* 0x028fea0003800000 */
.L_x_81:
[----:B------:R-:W-:Y:S02]  /*2420*/  UIADD3 UR13, UPT, UPT, UR13, 0x1, URZ ;  /* 0x000000010d0d7890 */ /* 0x000fe4000fffe0ff */
[----:B------:R-:W-:Y:S02]  /*2430*/  UIADD3 UR6, UPT, UPT, UR6, 0x40, URZ ;  /* 0x0000004006067890 */ /* 0x000fe4000fffe0ff */
[----:B------:R-:W-:-:S04]  /*2440*/  UISETP.NE.U32.AND UP0, UPT, UR13, 0x4, UPT ;  /* 0x000000040d00788c */ /* 0x000fc8000bf05070 */
[----:B------:R-:W-:Y:S02]  /*2450*/  USEL UR13, UR13, URZ, UP0 ;  /* 0x000000ff0d0d7287 */ /* 0x000fe40008000000 */
[----:B------:R-:W-:Y:S02]  /*2460*/  USEL UR4, URZ, 0x1, UP0 ;  /* 0x00000001ff047887 */ /* 0x000fe40008000000 */
[----:B--2---:R-:W-:-:S04]  /*2470*/  UISETP.GE.AND UP0, UPT, UR6, UR25, UPT ;  /* 0x000000190600728c */ /* 0x004fc8000bf06270 */
[----:B------:R-:W-:-:S05]  /*2480*/  LOP3.LUT R2, R2, UR4, RZ, 0x3c, !PT ;  /* 0x0000000402027c12 */ /* 0x000fca000f8e3cff */
[----:B------:R-:W-:Y:S05]  /*2490*/  BRA.U !UP0, `(.L_x_66) ;  /* 0xfffffff908bc7547 */ /* 0x000fea000b83ffff */
.L_x_59:
[----:B---3-5:R-:W-:Y:S06]  /*24a0*/  BAR.SYNC.DEFER_BLOCKING 0x0 ;  /* 0x0000000000007b1d */ /* 0x028fec0000010000 */
[----:B------:R-:W-:Y:S04]  /*24b0*/  BSSY.RECONVERGENT B4, `(.L_x_67) ;  /* 0x0000004000047945 */ /* 0x000fe80003800200 */
[----:B------:R-:W-:Y:S05]  /*24c0*/  @P2 BRA `(.L_x_68) ;  /* 0x0000000000082947 */ /* 0x000fea0003800000 */
[----:B------:R-:W2:Y:S02]  /*24d0*/  SYNCS.CCTL.IV [UR8+0x30000] ;  /* 0x03000000ff0079b1 */ /* 0x000ea40008000008 */
[----:B--2---:R-:W2:Y:S02]  /*24e0*/  SYNCS.CCTL.IV [UR8+0x30020] ;  /* 0x03002000ff0079b1 */ /* 0x004ea40008000008 */
.L_x_68:
[----:B------:R-:W-:Y:S05]  /*24f0*/  BSYNC.RECONVERGENT B4 ;  /* 0x0000000000047941 */ /* 0x000fea0003800200 */
.L_x_67:
[----:B--2---:R-:W-:Y:S06]  /*2500*/  BAR.SYNC.DEFER_BLOCKING 0x0 ;  /* 0x0000000000007b1d */ /* 0x004fec0000010000 */
[----:B------:R-:W-:Y:S04]  /*2510*/  BSSY.RECONVERGENT B4, `(.L_x_69) ;  /* 0x0000004000047945 */ /* 0x000fe80003800200 */
[----:B------:R-:W-:Y:S05]  /*2520*/  @P2 BRA `(.L_x_70) ;  /* 0x0000000000082947 */ /* 0x000fea0003800000 */
[----:B------:R-:W2:Y:S02]  /*2530*/  SYNCS.CCTL.IV [UR8+0x30008] ;  /* 0x03000800ff0079b1 */ /* 0x000ea40008000008 */
[----:B--2---:R-:W2:Y:S02]  /*2540*/  SYNCS.CCTL.IV [UR8+0x30028] ;  /* 0x03002800ff0079b1 */ /* 0x004ea40008000008 */
.L_x_70:
[----:B------:R-:W-:Y:S05]  /*2550*/  BSYNC.RECONVERGENT B4 ;  /* 0x0000000000047941 */ /* 0x000fea0003800200 */
.L_x_69:
[----:B--2---:R-:W-:Y:S06]  /*2560*/  BAR.SYNC.DEFER_BLOCKING 0x0 ;  /* 0x0000000000007b1d */ /* 0x004fec0000010000 */
[----:B------:R-:W-:Y:S04]  /*2570*/  BSSY.RECONVERGENT B4, `(.L_x_71) ;  /* 0x0000004000047945 */ /* 0x000fe80003800200 */
[----:B------:R-:W-:Y:S05]  /*2580*/  @P2 BRA `(.L_x_72) ;  /* 0x0000000000082947 */ /* 0x000fea0003800000 */
[----:B------:R-:W2:Y:S02]  /*2590*/  SYNCS.CCTL.IV [UR8+0x30010] ;  /* 0x03001000ff0079b1 */ /* 0x000ea40008000008 */
[----:B--2---:R-:W2:Y:S02]  /*25a0*/  SYNCS.CCTL.IV [UR8+0x30030] ;  /* 0x03003000ff0079b1 */ /* 0x004ea40008000008 */
.L_x_72:
[----:B------:R-:W-:Y:S05]  /*25b0*/  BSYNC.RECONVERGENT B4 ;  /* 0x0000000000047941 */ /* 0x000fea0003800200 */
.L_x_71:
[----:B--2---:R-:W-:Y:S06]  /*25c0*/  BAR.SYNC.DEFER_BLOCKING 0x0 ;  /* 0x0000000000007b1d */ /* 0x004fec0000010000 */
[----:B------:R-:W-:Y:S04]  /*25d0*/  BSSY.RECONVERGENT B4, `(.L_x_73) ;  /* 0x0000004000047945 */ /* 0x000fe80003800200 */
[----:B------:R-:W-:Y:S05]  /*25e0*/  @P2 BRA `(.L_x_74) ;  /* 0x0000000000082947 */ /* 0x000fea0003800000 */
[----:B------:R-:W2:Y:S02]  /*25f0*/  SYNCS.CCTL.IV [UR8+0x30018] ;  /* 0x03001800ff0079b1 */ /* 0x000ea40008000008 */
[----:B--2---:R-:W2:Y:S02]  /*2600*/  SYNCS.CCTL.IV [UR8+0x30038] ;  /* 0x03003800ff0079b1 */ /* 0x004ea40008000008 */
.L_x_74:
[----:B------:R-:W-:Y:S05]  /*2610*/  BSYNC.RECONVERGENT B4 ;  /* 0x0000000000047941 */ /* 0x000fea0003800200 */
.L_x_73:
[----:B------:R-:W-:Y:S01]  /*2620*/  ULOP3.LUT UR12, UR12, 0x3, URZ, 0xc0, !UPT ;  /* 0x000000030c0c7892 */ /* 0x000fe2000f8ec0ff */
[C---:B------:R-:W-:Y:S01]  /*2630*/  IMAD.SHL.U32 R2, R0.reuse, 0x80, RZ ;  /* 0x0000008000027824 */ /* 0x040fe200078e00ff */
[----:B------:R-:W-:Y:S01]  /*2640*/  UMOV UR6, UR7 ;  /* 0x0000000700067c82 */ /* 0x000fe20008000000 */
[----:B------:R-:W-:Y:S01]  /*2650*/  IMAD.SHL.U32 R3, R0, 0x10, RZ ;  /* 0x0000001000037824 */ /* 0x000fe200078e00ff */
[----:B------:R-:W-:Y:S02]  /*2660*/  ULEA UR4, UR12, UR24, 0x15 ;  /* 0x000000180c047291 */ /* 0x000fe4000f8ea8ff */
[----:B------:R-:W-:Y:S01]  /*2670*/  LOP3.LUT R0, R2, 0x3f80, RZ, 0xc0, !PT ;  /* 0x00003f8002007812 */ /* 0x000fe200078ec0ff */
[----:B------:R-:W-:Y:S01]  /*2680*/  ULEA UR5, UR12, UR9, 0x6 ;  /* 0x000000090c057291 */ /* 0x000fe2000f8e30ff */
[----:B------:R-:W-:Y:S02]  /*2690*/  ELECT P0, URZ, PT ;  /* 0x0000000000ff782f */ /* 0x000fe40003800000 */
[----:B------:R-:W-:-:S03]  /*26a0*/  LOP3.LUT R0, R0, 0x70, R3, 0xf8, !PT ;  /* 0x0000007000007812 */ /* 0x000fc600078ef803 */
[----:B------:R-:W3:Y:S01]  /*26b0*/  LDTM.x64 R96, tmem[UR4] ;  /* 0x00000004006079ee */ /* 0x000ee20008340000 */
[C---:B------:R-:W-:Y:S02]  /*26c0*/  LOP3.LUT R2, R0.reuse, 0x10, RZ, 0x3c, !PT ;  /* 0x0000001000027812 */ /* 0x040fe400078e3cff */
[----:B------:R-:W-:Y:S02]  /*26d0*/  LOP3.LUT R3, R0, 0x20, RZ, 0x3c, !PT ;  /* 0x0000002000037812 */ /* 0x000fe400078e3cff */
[----:B---3--:R-:W-:Y:S02]  /*26e0*/  F2FP.BF16.F32.PACK_AB R160, R97, R96 ;  /* 0x0000006061a0723e */ /* 0x008fe400000010ff */
[----:B------:R-:W-:Y:S02]  /*26f0*/  F2FP.BF16.F32.PACK_AB R161, R99, R98 ;  /* 0x0000006263a1723e */ /* 0x000fe400000010ff */
[----:B------:R-:W-:Y:S02]  /*2700*/  F2FP.BF16.F32.PACK_AB R162, R101, R100 ;  /* 0x0000006465a2723e */ /* 0x000fe400000010ff */
[----:B------:R-:W-:-:S02]  /*2710*/  F2FP.BF16.F32.PACK_AB R163, R103, R102 ;  /* 0x0000006667a3723e */ /* 0x000fc400000010ff */
[----:B------:R-:W-:Y:S02]  /*2720*/  F2FP.BF16.F32.PACK_AB R164, R105, R104 ;  /* 0x0000006869a4723e */ /* 0x000fe400000010ff */
[----:B------:R-:W-:Y:S02]  /*2730*/  F2FP.BF16.F32.PACK_AB R165, R107, R106 ;  /* 0x0000006a6ba5723e */ /* 0x000fe400000010ff */
[----:B------:R-:W-:Y:S02]  /*2740*/  F2FP.BF16.F32.PACK_AB R166, R109, R108 ;  /* 0x0000006c6da6723e */ /* 0x000fe400000010ff */
[----:B------:R-:W-:Y:S02]  /*2750*/  F2FP.BF16.F32.PACK_AB R167, R111, R110 ;  /* 0x0000006e6fa7723e */ /* 0x000fe400000010ff */
[----:B------:R-:W3:Y:S01]  /*2760*/  LDTM.x64 R48, tmem[UR4+0x40] ;  /* 0x00004004003079ee */ /* 0x000ee20008340000 */
[----:B------:R-:W-:Y:S02]  /*2770*/  F2FP.BF16.F32.PACK_AB R112, R113, R112 ;  /* 0x000000707170723e */ /* 0x000fe400000010ff */
[----:B------:R-:W-:-:S02]  /*2780*/  F2FP.BF16.F32.PACK_AB R120, R121, R120 ;  /* 0x000000787978723e */ /* 0x000fc400000010ff */
[----:B------:R-:W-:Y:S02]  /*2790*/  F2FP.BF16.F32.PACK_AB R128, R129, R128 ;  /* 0x000000808180723e */ /* 0x000fe400000010ff */
[----:B------:R-:W-:Y:S02]  /*27a0*/  F2FP.BF16.F32.PACK_AB R113, R115, R114 ;  /* 0x000000727371723e */ /* 0x000fe400000010ff */
[----:B------:R-:W-:Y:S02]  /*27b0*/  F2FP.BF16.F32.PACK_AB R121, R123, R122 ;  /* 0x0000007a7b79723e */ /* 0x000fe400000010ff */
[----:B------:R-:W-:Y:S02]  /*27c0*/  F2FP.BF16.F32.PACK_AB R129, R131, R130 ;  /* 0x000000828381723e */ /* 0x000fe400000010ff */
[----:B------:R-:W-:Y:S02]  /*27d0*/  F2FP.BF16.F32.PACK_AB R114, R117, R116 ;  /* 0x000000747572723e */ /* 0x000fe400000010ff */
[----:B------:R-:W-:-:S02]  /*27e0*/  F2FP.BF16.F32.PACK_AB R115, R119, R118 ;  /* 0x000000767773723e */ /* 0x000fc400000010ff */
[----:B------:R-:W-:Y:S02]  /*27f0*/  F2FP.BF16.F32.PACK_AB R122, R125, R124 ;  /* 0x0000007c7d7a723e */ /* 0x000fe400000010ff */
[----:B------:R-:W-:Y:S02]  /*2800*/  F2FP.BF16.F32.PACK_AB R123, R127, R126 ;  /* 0x0000007e7f7b723e */ /* 0x000fe400000010ff */
[----:B------:R-:W-:Y:S02]  /*2810*/  F2FP.BF16.F32.PACK_AB R130, R133, R132 ;  /* 0x000000848582723e */ /* 0x000fe400000010ff */
[----:B------:R-:W-:Y:S02]  /*2820*/  F2FP.BF16.F32.PACK_AB R136, R137, R136 ;  /* 0x000000888988723e */ /* 0x000fe400000010ff */
[----:B---3--:R-:W-:Y:S02]  /*2830*/  F2FP.BF16.F32.PACK_AB R116, R49, R48 ;  /* 0x000000303174723e */ /* 0x008fe400000010ff */
        /* <DEDUP_REMOVED lines=9> */
[----:B----4-:R-:W3:Y:S01]  /*28d0*/  LDTM.x64 R4, tmem[UR4+0x80] ;  /* 0x00008004000479ee */ /* 0x010ee20008340000 */
        /* <DEDUP_REMOVED lines=63> */
[----:B------:R-:W-:Y:S01]  /*2cd0*/  NOP ;  /* 0x0000000000007918 */ /* 0x000fe20000000000 */
[----:B--2---:R-:W-:Y:S01]  /*2ce0*/  STS.128 [R0+UR8], R160 ;  /* 0x000000a000007988 */ /* 0x004fe20008000c08 */
[----:B------:R-:W-:Y:S01]  /*2cf0*/  F2FP.BF16.F32.PACK_AB R152, R153, R152 ;  /* 0x000000989998723e */ /* 0x000fe200000010ff */
[----:B------:R-:W-:Y:S01]  /*2d00*/  ULEA UR4, UR12, UR8, 0xe ;  /* 0x000000080c047291 */ /* 0x000fe2000f8e70ff */
[----:B------:R-:W-:Y:S01]  /*2d10*/  F2FP.BF16.F32.PACK_AB R153, R155, R154 ;  /* 0x0000009a9b99723e */ /* 0x000fe200000010ff */
[----:B------:R-:W-:Y:S01]  /*2d20*/  STS.128 [R0+UR8+0x4000], R116 ;  /* 0x0040007400007988 */ /* 0x000fe20008000c08 */
[----:B------:R-:W-:-:S02]  /*2d30*/  F2FP.BF16.F32.PACK_AB R154, R157, R156 ;  /* 0x0000009c9d9a723e */ /* 0x000fc400000010ff */
[----:B------:R-:W-:Y:S01]  /*2d40*/  F2FP.BF16.F32.PACK_AB R155, R159, R158 ;  /* 0x0000009e9f9b723e */ /* 0x000fe200000010ff */
[----:B------:R-:W-:Y:S01]  /*2d50*/  STS.128 [R0+UR8+0x8000], R68 ;  /* 0x0080004400007988 */ /* 0x000fe20008000c08 */
[----:B---3--:R-:W-:Y:S02]  /*2d60*/  F2FP.BF16.F32.PACK_AB R4, R5, R4 ;  /* 0x000000040504723e */ /* 0x008fe400000010ff */
[----:B------:R-:W-:Y:S02]  /*2d70*/  F2FP.BF16.F32.PACK_AB R5, R7, R6 ;  /* 0x000000060705723e */ /* 0x000fe400000010ff */
[----:B------:R-:W-:Y:S02]  /*2d80*/  F2FP.BF16.F32.PACK_AB R12, R13, R12 ;  /* 0x0000000c0d0c723e */ /* 0x000fe400000010ff */
[----:B------:R-:W-:Y:S02]  /*2d90*/  F2FP.BF16.F32.PACK_AB R6, R9, R8 ;  /* 0x000000080906723e */ /* 0x000fe400000010ff */
[----:B------:R-:W-:-:S02]  /*2da0*/  F2FP.BF16.F32.PACK_AB R7, R11, R10 ;  /* 0x0000000a0b07723e */ /* 0x000fc400000010ff */
[----:B------:R-:W-:Y:S02]  /*2db0*/  F2FP.BF16.F32.PACK_AB R13, R15, R14 ;  /* 0x0000000e0f0d723e */ /* 0x000fe400000010ff */
[----:B------:R-:W-:Y:S01]  /*2dc0*/  F2FP.BF16.F32.PACK_AB R20, R21, R20 ;  /* 0x000000141514723e */ /* 0x000fe200000010ff */
[----:B------:R2:W-:Y:S01]  /*2dd0*/  STS.128 [R0+UR8+0xc000], R4 ;  /* 0x00c0000400007988 */ /* 0x0005e20008000c08 */
[----:B------:R-:W-:Y:S02]  /*2de0*/  F2FP.BF16.F32.PACK_AB R14, R17, R16 ;  /* 0x00000010110e723e */ /* 0x000fe400000010ff */
[----:B------:R-:W-:Y:S01]  /*2df0*/  F2FP.BF16.F32.PACK_AB R15, R19, R18 ;  /* 0x00000012130f723e */ /* 0x000fe200000010ff */
[----:B------:R-:W-:Y:S01]  /*2e00*/  STS.128 [R2+UR8], R164 ;  /* 0x000000a402007988 */ /* 0x000fe20008000c08 */
[----:B------:R-:W-:Y:S02]  /*2e10*/  F2FP.BF16.F32.PACK_AB R21, R23, R22 ;  /* 0x000000161715723e */ /* 0x000fe400000010ff */
[----:B------:R-:W-:Y:S01]  /*2e20*/  F2FP.BF16.F32.PACK_AB R22, R25, R24 ;  /* 0x000000181916723e */ /* 0x000fe200000010ff */
[----:B------:R-:W-:Y:S01]  /*2e30*/  STS.128 [R2+UR8+0x4000], R124 ;  /* 0x0040007c02007988 */ /* 0x000fe20008000c08 */
[----:B------:R-:W-:-:S02]  /*2e40*/  F2FP.BF16.F32.PACK_AB R23, R27, R26 ;  /* 0x0000001a1b17723e */ /* 0x000fc400000010ff */
[----:B------:R-:W-:Y:S01]  /*2e50*/  F2FP.BF16.F32.PACK_AB R28, R29, R28 ;  /* 0x0000001c1d1c723e */ /* 0x000fe200000010ff */
[----:B------:R-:W-:Y:S01]  /*2e60*/  STS.128 [R2+UR8+0x8000], R76 ;  /* 0x0080004c02007988 */ /* 0x000fe20008000c08 */
[----:B------:R-:W-:Y:S02]  /*2e70*/  F2FP.BF16.F32.PACK_AB R29, R31, R30 ;  /* 0x0000001e1f1d723e */ /* 0x000fe400000010ff */
[----:B------:R-:W-:Y:S01]  /*2e80*/  F2FP.BF16.F32.PACK_AB R36, R37, R36 ;  /* 0x000000242524723e */ /* 0x000fe200000010ff */
[----:B------:R3:W-:Y:S01]  /*2e90*/  STS.128 [R2+UR8+0xc000], R12 ;  /* 0x00c0000c02007988 */ /* 0x0007e20008000c08 */
[----:B------:R-:W-:Y:S02]  /*2ea0*/  F2FP.BF16.F32.PACK_AB R30, R33, R32 ;  /* 0x00000020211e723e */ /* 0x000fe400000010ff */
[----:B------:R-:W-:Y:S01]  /*2eb0*/  F2FP.BF16.F32.PACK_AB R31, R35, R34 ;  /* 0x00000022231f723e */ /* 0x000fe200000010ff */
[----:B------:R-:W-:Y:S01]  /*2ec0*/  STS.128 [R3+UR8], R112 ;  /* 0x0000007003007988 */ /* 0x000fe20008000c08 */
[----:B------:R-:W-:-:S02]  /*2ed0*/  F2FP.BF16.F32.PACK_AB R37, R39, R38 ;  /* 0x000000262725723e */ /* 0x000fc400000010ff */
[----:B------:R-:W-:Y:S01]  /*2ee0*/  F2FP.BF16.F32.PACK_AB R44, R45, R44 ;  /* 0x0000002c2d2c723e */ /* 0x000fe200000010ff */
[----:B------:R-:W-:Y:S01]  /*2ef0*/  STS.128 [R3+UR8+0x4000], R132 ;  /* 0x0040008403007988 */ /* 0x000fe20008000c08 */
[----:B------:R-:W-:Y:S02]  /*2f00*/  LOP3.LUT R8, R0, 0x30, RZ, 0x3c, !PT ;  /* 0x0000003000087812 */ /* 0x000fe400078e3cff */
[----:B------:R-:W-:Y:S01]  /*2f10*/  F2FP.BF16.F32.PACK_AB R38, R41, R40 ;  /* 0x000000282926723e */ /* 0x000fe200000010ff */
[----:B------:R-:W-:Y:S01]  /*2f20*/  STS.128 [R3+UR8+0x8000], R84 ;  /* 0x0080005403007988 */ /* 0x000fe20008000c08 */
[----:B------:R-:W-:Y:S02]  /*2f30*/  F2FP.BF16.F32.PACK_AB R39, R43, R42 ;  /* 0x0000002a2b27723e */ /* 0x000fe400000010ff */
[----:B------:R-:W-:Y:S01]  /*2f40*/  F2FP.BF16.F32.PACK_AB R45, R47, R46 ;  /* 0x0000002e2f2d723e */ /* 0x000fe200000010ff */
[----:B------:R4:W-:Y:S01]  /*2f50*/  STS.128 [R3+UR8+0xc000], R20 ;  /* 0x00c0001403007988 */ /* 0x0009e20008000c08 */
[----:B------:R-:W-:-:S02]  /*2f60*/  F2FP.BF16.F32.PACK_AB R52, R53, R52 ;  /* 0x000000343534723e */ /* 0x000fc400000010ff */
[C---:B--2---:R-:W-:Y:S01]  /*2f70*/  LOP3.LUT R4, R0.reuse, 0x40, RZ, 0x3c, !PT ;  /* 0x0000004000047812 */ /* 0x044fe200078e3cff */
[----:B------:R2:W-:Y:S01]  /*2f80*/  STS.128 [R8+UR8], R120 ;  /* 0x0000007808007988 */ /* 0x0005e20008000c08 */
[----:B------:R-:W-:Y:S02]  /*2f90*/  F2FP.BF16.F32.PACK_AB R46, R49, R48 ;  /* 0x00000030312e723e */ /* 0x000fe400000010ff */
[----:B------:R-:W-:Y:S01]  /*2fa0*/  F2FP.BF16.F32.PACK_AB R47, R51, R50 ;  /* 0x00000032332f723e */ /* 0x000fe200000010ff */
[----:B------:R2:W-:Y:S01]  /*2fb0*/  STS.128 [R8+UR8+0x4000], R72 ;  /* 0x0040004808007988 */ /* 0x0005e20008000c08 */
[----:B------:R-:W-:Y:S02]  /*2fc0*/  F2FP.BF16.F32.PACK_AB R53, R55, R54 ;  /* 0x000000363735723e */ /* 0x000fe400000010ff */
[----:B------:R-:W-:Y:S01]  /*2fd0*/  F2FP.BF16.F32.PACK_AB R60, R61, R60 ;  /* 0x0000003c3d3c723e */ /* 0x000fe200000010ff */
[----:B------:R2:W-:Y:S01]  /*2fe0*/  STS.128 [R8+UR8+0x8000], R92 ;  /* 0x0080005c08007988 */ /* 0x0005e20008000c08 */
[----:B---3--:R-:W-:-:S02]  /*2ff0*/  LOP3.LUT R2, R0, 0x50, RZ, 0x3c, !PT ;  /* 0x0000005000027812 */ /* 0x008fc400078e3cff */
[----:B------:R-:W-:Y:S01]  /*3000*/  F2FP.BF16.F32.PACK_AB R54, R57, R56 ;  /* 0x000000383936723e */ /* 0x000fe200000010ff */
[----:B------:R2:W-:Y:S01]  /*3010*/  STS.128 [R8+UR8+0xc000], R28 ;  /* 0x00c0001c08007988 */ /* 0x0005e20008000c08 */
[----:B------:R-:W-:Y:S02]  /*3020*/  F2FP.BF16.F32.PACK_AB R55, R59, R58 ;  /* 0x0000003a3b37723e */ /* 0x000fe400000010ff */
[----:B------:R-:W-:Y:S01]  /*3030*/  F2FP.BF16.F32.PACK_AB R61, R63, R62 ;  /* 0x0000003e3f3d723e */ /* 0x000fe200000010ff */
[----:B------:R2:W-:Y:S01]  /*3040*/  STS.128 [R4+UR8], R128 ;  /* 0x0000008004007988 */ /* 0x0005e20008000c08 */
[----:B----4-:R-:W-:Y:S02]  /*3050*/  LOP3.LUT R3, R0, 0x60, RZ, 0x3c, !PT ;  /* 0x0000006000037812 */ /* 0x010fe400078e3cff */
[----:B------:R-:W-:Y:S01]  /*3060*/  F2FP.BF16.F32.PACK_AB R62, R65, R64 ;  /* 0x00000040413e723e */ /* 0x000fe200000010ff */
[----:B------:R2:W-:Y:S01]  /*3070*/  STS.128 [R4+UR8+0x4000], R80 ;  /* 0x0040005004007988 */ /* 0x0005e20008000c08 */
[----:B------:R-:W-:-:S02]  /*3080*/  F2FP.BF16.F32.PACK_AB R63, R67, R66 ;  /* 0x00000042433f723e */ /* 0x000fc400000010ff */
[----:B------:R-:W-:Y:S01]  /*3090*/  LOP3.LUT R0, R0, 0x70, RZ, 0x3c, !PT ;  /* 0x0000007000007812 */ /* 0x000fe200078e3cff */
[----:B------:R2:W-:Y:S04]  /*30a0*/  STS.128 [R4+UR8+0x8000], R100 ;  /* 0x0080006404007988 */ /* 0x0005e80008000c08 */
[----:B------:R2:W-:Y:S04]  /*30b0*/  STS.128 [R4+UR8+0xc000], R36 ;  /* 0x00c0002404007988 */ /* 0x0005e80008000c08 */
[----:B------:R2:W-:Y:S04]  /*30c0*/  STS.128 [R2+UR8], R136 ;  /* 0x0000008802007988 */ /* 0x0005e80008000c08 */
[----:B------:R2:W-:Y:S04]  /*30d0*/  STS.128 [R2+UR8+0x4000], R88 ;  /* 0x0040005802007988 */ /* 0x0005e80008000c08 */
        /* <DEDUP_REMOVED lines=9> */
[----:B------:R2:W-:Y:S01]  /*3170*/  STS.128 [R0+UR8+0xc000], R60 ;  /* 0x00c0003c00007988 */ /* 0x0005e20008000c08 */
[----:B------:R3:W-:Y:S06]  /*3180*/  MEMBAR.ALL.CTA ;  /* 0x0000000000007992 */ /* 0x0007ec0000008000 */
[----:B---3--:R-:W3:Y:S02]  /*3190*/  FENCE.VIEW.ASYNC.S ;  /* 0x00000000000073c6 */ /* 0x008ee40000000000 */
[----:B---3--:R-:W-:Y:S06]  /*31a0*/  BAR.SYNC.DEFER_BLOCKING 0x0 ;  /* 0x0000000000007b1d */ /* 0x008fec0000010000 */
[----:B------:R2:W-:Y:S01]  /*31b0*/  UTMASTG.2D [UR4], [UR10] ;  /* 0x000000040a0073b5 */ /* 0x0005e20008008000 */
[----:B------:R0:W-:Y:S01]  /*31c0*/  UTMACMDFLUSH ;  /* 0x00000000000079b7 */ /* 0x0001e20000000000 */
[----:B------:R-:W-:-:S04]  /*31d0*/  DEPBAR.LE SB0, 0x0 ;  /* 0x000080000000791a */ /* 0x000fc80000000000 */
[----:B------:R-:W-:Y:S08]  /*31e0*/  BAR.SYNC.DEFER_BLOCKING 0x0 ;  /* 0x0000000000007b1d */ /* 0x000ff00000010000 */
[----:B------:R-:W-:Y:S06]  /*31f0*/  BAR.SYNC.DEFER_BLOCKING 0x0 ;  /* 0x0000000000007b1d */ /* 0x000fec0000010000 */
[----:B--2---:R-:W-:Y:S05]  /*3200*/  @P1 BRA `(.L_x_75) ;  /* 0x0000000000a01947 */ /* 0x004fea0003800000 */
[----:B------:R-:W2:Y:S01]  /*3210*/  S2UR UR5, SR_CgaCtaId ;  /* 0x00000000000579c3 */ /* 0x000ea20000008800 */
[----:B------:R-:W-:Y:S01]  /*3220*/  NOP ;  /* 0x0000000000007918 */ /* 0x000fe20000000000 */
[----:B------:R-:W-:Y:S01]  /*3230*/  UMOV UR4, 0x50 ;  /* 0x0000005000047882 */ /* 0x000fe20000000000 */
[----:B------:R-:W-:Y:S02]  /*3240*/  IMAD.U32 R0, RZ, RZ, UR24 ;  /* 0x00000018ff007e24 */ /* 0x000fe4000f8e00ff */
[----:B------:R-:W-:Y:S02]  /*3250*/  IMAD.MOV.U32 R3, RZ, RZ, 0xff ;  /* 0x000000ffff037424 */ /* 0x000fe400078e00ff */
[----:B------:R-:W-:Y:S01]  /*3260*/  IMAD.MOV.U32 R7, RZ, RZ, 0x1 ;  /* 0x00000001ff077424 */ /* 0x000fe200078e00ff */
[----:B------:R-:W-:-:S04]  /*3270*/  LOP3.LUT R0, R0, 0xffff, RZ, 0xc0, !PT ;  /* 0x0000ffff00007812 */ /* 0x000fc800078ec0ff */
[----:B------:R-:W-:-:S05]  /*3280*/  SHF.R.U32.HI R0, RZ, 0x5, R0 ;  /* 0x00000005ff007819 */ /* 0x000fca0000011600 */
[----:B------:R-:W-:Y:S01]  /*3290*/  VIADD R2, R0, 0x10 ;  /* 0x0000001000027836 */ /* 0x000fe20000000000 */
[----:B------:R-:W-:Y:S01]  /*32a0*/  SHF.L.U32 R0, R3, R0, RZ ;  /* 0x0000000003007219 */ /* 0x000fe200000006ff */
[----:B--2---:R-:W-:-:S03]  /*32b0*/  ULEA UR6, UR5, UR4, 0x18 ;  /* 0x0000000405067291 */ /* 0x004fc6000f8ec0ff */
[----:B------:R-:W-:-:S04]  /*32c0*/  SHF.L.U32 R3, R7, R2, RZ ;  /* 0x0000000207037219 */ /* 0x000fc800000006ff */
[----:B------:R-:W-:Y:S02]  /*32d0*/  LOP3.LUT R0, R3, R0, RZ, 0xfc, !PT ;  /* 0x0000000003007212 */ /* 0x000fe400078efcff */
[----:B------:R-:W2:Y:S02]  /*32e0*/  LDS R5, [UR6] ;  /* 0x00000006ff057984 */ /* 0x000ea40008000800 */
[C---:B------:R-:W-:Y:S02]  /*32f0*/  LOP3.LUT R2, R0.reuse, 0xffff, RZ, 0xc0, !PT ;  /* 0x0000ffff00027812 */ /* 0x040fe400078ec0ff */
[----:B--2---:R-:W-:-:S04]  /*3300*/  LOP3.LUT R3, R0, 0xffff, R5, 0x80, !PT ;  /* 0x0000ffff00037812 */ /* 0x004fc800078e8005 */
[----:B------:R-:W-:-:S13]  /*3310*/  ISETP.NE.AND P0, PT, R3, R2, PT ;  /* 0x000000020300720c */ /* 0x000fda0003f05270 */
[----:B------:R-:W-:Y:S05]  /*3320*/  @P0 BRA `(.L_x_76) ;  /* 0x0000000000500947 */ /* 0x000fea0003800000 */
[----:B------:R-:W-:Y:S02]  /*3330*/  SHF.R.U32.HI R5, RZ, 0x10, R5 ;  /* 0x00000010ff057819 */ /* 0x000fe40000011605 */
[----:B------:R-:W-:-:S04]  /*3340*/  SHF.R.U32.HI R2, RZ, 0x10, R0 ;  /* 0x00000010ff027819 */ /* 0x000fc80000011600 */
[----:B------:R-:W-:-:S04]  /*3350*/  LOP3.LUT R5, R5, R2, RZ, 0xc0, !PT ;  /* 0x0000000205057212 */ /* 0x000fc800078ec0ff */
[----:B------:R-:W-:-:S13]  /*3360*/  ISETP.NE.AND P0, PT, R5, R2, PT ;  /* 0x000000020500720c */ /* 0x000fda0003f05270 */
[----:B------:R-:W-:Y:S05]  /*3370*/  @P0 BRA `(.L_x_77) ;  /* 0x0000000000300947 */ /* 0x000fea0003800000 */
[----:B------:R-:W-:Y:S01]  /*3380*/  R2UR UR4, R0 ;  /* 0x00000000000472ca */ /* 0x000fe200000e0000 */
[----:B------:R-:W-:Y:S01]  /*3390*/  VOTEU.ANY UR5, UPT, PT ;  /* 0x0000000000057886 */ /* 0x000fe200038e0100 */
[----:B------:R-:W2:Y:S01]  /*33a0*/  S2R R0, SR_LANEID ;  /* 0x0000000000007919 */ /* 0x000ea20000000000 */
[----:B------:R-:W-:-:S10]  /*33b0*/  UFLO.U32 UR5, UR5 ;  /* 0x00000005000572bd */ /* 0x000fd400080e0000 */
[----:B------:R-:W-:-:S06]  /*33c0*/  ULOP3.LUT UR4, URZ, UR4, URZ, 0x33, !UPT ;  /* 0x00000004ff047292 */ /* 0x000fcc000f8e33ff */
[----:B------:R-:W-:-:S04]  /*33d0*/  IMAD.U32 R2, RZ, RZ, UR4 ;  /* 0x00000004ff027e24 */ /* 0x000fc8000f8e00ff */
[----:B------:R-:W3:Y:S02]  /*33e0*/  REDUX UR7, R2 ;  /* 0x00000000020773c4 */ /* 0x000ee40000000000 */
[----:B------:R4:W-:Y:S01]  /*33f0*/  UTCATOMSWS.AND URZ, UR4 ;  /* 0x0000000400ff79e3 */ /* 0x0009e20008000000 */
[----:B--2---:R-:W-:Y:S01]  /*3400*/  ISETP.EQ.U32.AND P0, PT, R0, UR5, PT ;  /* 0x0000000500007c0c */ /* 0x004fe2000bf02070 */
[----:B---3--:R-:W-:-:S12]  /*3410*/  IMAD.U32 R0, RZ, RZ, UR7 ;  /* 0x00000007ff007e24 */ /* 0x008fd8000f8e00ff */
[----:B------:R4:W-:Y:S01]  /*3420*/  @P0 ATOMS.AND RZ, [UR6], R0 ;  /* 0x00000000ffff098c */ /* 0x0009e2000a800006 */
[----:B------:R-:W-:Y:S05]  /*3430*/  BRA `(.L_x_75) ;  /* 0x0000000000147947 */ /* 0x000fea0003800000 */
.L_x_77:
[----:B------:R-:W-:-:S07]  /*3440*/  MOV R2, 0x3460 ;  /* 0x0000346000027802 */ /* 0x000fce0000000f00 */
[----:B-1----:R-:W-:Y:S05]  /*3450*/  CALL.REL.NOINC `($__internal_0_$__cuda_sm10x_tcgen05_guardrail_trap_col_being_dealloced_not_returned_by_alloc) ;  /* 0x0000000000447944 */ /* 0x002fea0003c00000 */
[----:B------:R-:W-:Y:S05]  /*3460*/  BRA `(.L_x_75) ;  /* 0x0000000000087947 */ /* 0x000fea0003800000 */
.L_x_76:
[----:B------:R-:W-:-:S07]  /*3470*/  MOV R2, 0x3490 ;  /* 0x0000349000027802 */ /* 0x000fce0000000f00 */
[----:B-1----:R-:W-:Y:S05]  /*3480*/  CALL.REL.NOINC `($__internal_2_$__cuda_sm10x_tcgen05_guardrail_trap_unallocated_columns_being_dealloced) ;  /* 0x0000000000507944 */ /* 0x002fea0003c00000 */
.L_x_75:
[----:B------:R-:W-:Y:S01]  /*3490*/  NOP ;  /* 0x0000000000007918 */ /* 0x000fe20000000000 */
[----:B----4-:R-:W-:Y:S05]  /*34a0*/  EXIT ;  /* 0x000000000000794d */ /* 0x010fea0003800000 */
.L_x_60:
[----:B------:R-:W2:Y:S02]  /*34b0*/  SYNCS.PHASECHK.TRANS64.TRYWAIT P0, [UR8+0x30000], RZ ;  /* 0x030000ffff0075a7 */ /* 0x000ea40008001108 */
[----:B--2---:R-:W-:Y:S05]  /*34c0*/  @!P0 BRA `(.L_x_60) ;  /* 0xfffffffc00f88947 */ /* 0x004fea000383ffff */
[----:B------:R-:W-:Y:S05]  /*34d0*/  BRA `(.L_x_78) ;  /* 0xffffffe400ec7947 */ /* 0x000fea000383ffff */
.L_x_62:
[----:B------:R-:W2:Y:S02]  /*34e0*/  SYNCS.PHASECHK.TRANS64.TRYWAIT P3, [UR8+0x30020], RZ ;  /* 0x030020ffff0075a7 */ /* 0x000ea40008061108 */
[----:B--2---:R-:W-:Y:S05]  /*34f0*/  @!P3 BRA `(.L_x_62) ;  /* 0xfffffffc00f8b947 */ /* 0x004fea000383ffff */
[----:B------:R-:W-:Y:S05]  /*3500*/  BRA `(.L_x_79) ;  /* 0xffffffe8008c7947 */ /* 0x000fea000383ffff */
.L_x_63:
[----:B------:R-:W3:Y:S02]  /*3510*/  SYNCS.PHASECHK.TRANS64.TRYWAIT P0, [UR17+0x30000], R3 ;  /* 0x03000003ff0075a7 */ /* 0x000ee40008001111 */
[----:B---3--:R-:W-:Y:S05]  /*3520*/  @!P0 BRA `(.L_x_63) ;  /* 0xfffffffc00f88947 */ /* 0x008fea000383ffff */
[----:B------:R-:W-:Y:S05]  /*3530*/  BRA `(.L_x_80) ;  /* 0xffffffec00007947 */ /* 0x000fea000383ffff */
.L_x_65:
[----:B------:R-:W3:Y:S02]  /*3540*/  SYNCS.PHASECHK.TRANS64.TRYWAIT P0, [UR17+0x30020], R3 ;  /* 0x03002003ff0075a7 */ /* 0x000ee40008001111 */
[----:B---3--:R-:W-:Y:S05]  /*3550*/  @!P0 BRA `(.L_x_65) ;  /* 0xfffffffc00f88947 */ /* 0x008fea000383ffff */
[----:B------:R-:W-:Y:S05]  /*3560*/  BRA `(.L_x_81) ;  /* 0xffffffec00ac7947 */ /* 0x000fea000383ffff */
        .weak           $__internal_0_$__cuda_sm10x_tcgen05_guardrail_trap_col_being_dealloced_not_returned_by_alloc
        .type           $__internal_0_$__cuda_sm10x_tcgen05_guardrail_trap_col_being_dealloced_not_returned_by_alloc,@function
        .size           $__internal_0_$__cuda_sm10x_tcgen05_guardrail_trap_col_being_dealloced_not_returned_by_alloc,($__internal_1_$__cuda_sm10x_tcgen05_guardrail_trap_phase_invalid_during_alloc - $__internal_0_$__cuda_sm10x_tcgen05_guardrail_trap_col_being_dealloced_not_returned_by_alloc)
$__internal_0_$__cuda_sm10x_tcgen05_guardrail_trap_col_being_dealloced_not_returned_by_alloc:
[----:B------:R-:W-:Y:S05]  /*3570*/  BPT.TRAP 0x1 ;  /* 0x000000040000795c */ /* 0x000fea0000300000 */
[----:B------:R-:W-:-:S04]  /*3580*/  IMAD.MOV.U32 R3, RZ, RZ, 0x0 ;  /* 0x00000000ff037424 */ /* 0x000fc800078e00ff */
[----:B------:R-:W-:Y:S05]  /*3590*/  RET.REL.NODEC R2 `(gluon_tcgen05) ;  /* 0xffffffc802987950 */ /* 0x000fea0003c3ffff */
        .weak           $__internal_1_$__cuda_sm10x_tcgen05_guardrail_trap_phase_invalid_during_alloc
        .type           $__internal_1_$__cuda_sm10x_tcgen05_guardrail_trap_phase_invalid_during_alloc,@function
        .size           $__internal_1_$__cuda_sm10x_tcgen05_guardrail_trap_phase_invalid_during_alloc,($__internal_2_$__cuda_sm10x_tcgen05_guardrail_trap_unallocated_columns_being_dealloced - $__internal_1_$__cuda_sm10x_tcgen05_guardrail_trap_phase_invalid_during_alloc)
$__internal_1_$__cuda_sm10x_tcgen05_guardrail_trap_phase_invalid_during_alloc:
[----:B------:R-:W-:Y:S05]  /*35a0*/  BPT.TRAP 0x1 ;  /* 0x000000040000795c */ /* 0x000fea0000300000 */
[----:B------:R-:W-:-:S04]  /*35b0*/  IMAD.MOV.U32 R3, RZ, RZ, 0x0 ;  /* 0x00000000ff037424 */ /* 0x000fc800078e00ff */
[----:B------:R-:W-:Y:S05]  /*35c0*/  RET.REL.NODEC R2 `(gluon_tcgen05) ;  /* 0xffffffc8028c7950 */ /* 0x000fea0003c3ffff */
        .weak           $__internal_2_$__cuda_sm10x_tcgen05_guardrail_trap_unallocated_columns_being_dealloced
        .type           $__internal_2_$__cuda_sm10x_tcgen05_guardrail_trap_unallocated_columns_being_dealloced,@function
        .size           $__internal_2_$__cuda_sm10x_tcgen05_guardrail_trap_unallocated_columns_being_dealloced,(.L_x_85 - $__internal_2_$__cuda_sm10x_tcgen05_guardrail_trap_unallocated_columns_being_dealloced)
$__internal_2_$__cuda_sm10x_tcgen05_guardrail_trap_unallocated_columns_being_dealloced:
[----:B------:R-:W-:Y:S05]  /*35d0*/  BPT.TRAP 0x1 ;  /* 0x000000040000795c */ /* 0x000fea0000300000 */
[----:B------:R-:W-:-:S04]  /*35e0*/  IMAD.MOV.U32 R3, RZ, RZ, 0x0 ;  /* 0x00000000ff037424 */ /* 0x000fc800078e00ff */
[----:B------:R-:W-:Y:S05]  /*35f0*/  RET.REL.NODEC R2 `(gluon_tcgen05) ;  /* 0xffffffc802807950 */ /* 0x000fea0003c3ffff */
.L_x_82:
[----:B------:R-:W-:-:S00]  /*3600*/  BRA `(.L_x_82) ;  /* 0xfffffffc00fc7947 */ /* 0x000fc0000383ffff */
[----:B------:R-:W-:-:S00]  /*3610*/  NOP ;  /* 0x0000000000007918 */ /* 0x000fc00000000000 */
        /* <DEDUP_REMOVED lines=14> */
.L_x_85:


//--------------------- .nv.shared.gluon_tcgen05  --------------------------
	.section	.nv.shared.gluon_tcgen05,"aw",@nobits
	.sectionflags	@""
	.align	16
	.zero		1024


//--------------------- .nv.shared.reserved.0     --------------------------
	.section	.nv.shared.reserved.0,"aw",@nobits
	.align	8
	.weak		__nv_reservedSMEM_offset_0_alias
	.size		__nv_reservedSMEM_offset_0_alias, 0, 64
	.other		__nv_reservedSMEM_offset_0_alias,@"STO_CUDA_RESERVED_SHARED STV_DEFAULT"
__nv_reservedSMEM_offset_0_alias:
	.zero		0
.nv.shared.reserved.0:
	.zero		64
	.weak		__nv_reservedSMEM_allocation_phase
	.type		__nv_reservedSMEM_allocation_phase,@object
	.size		__nv_reservedSMEM_allocation_phase,(.L_0 - __nv_reservedSMEM_allocation_phase)
__nv_reservedSMEM_allocation_phase:
	.zero		1
.L_0:
	.zero		7
	.weak		__nv_reservedSMEM_devtool_atexit_pc
	.type		__nv_reservedSMEM_devtool_atexit_pc,@object
	.size		__nv_reservedSMEM_devtool_atexit_pc,(__nv_reservedSMEM_allocation_mask - __nv_reservedSMEM_devtool_atexit_pc)
__nv_reservedSMEM_devtool_atexit_pc:
	.zero		8
	.weak		__nv_reservedSMEM_allocation_mask
	.type		__nv_reservedSMEM_allocation_mask,@object
	.size		__nv_reservedSMEM_allocation_mask,(.L_2 - __nv_reservedSMEM_allocation_mask)
__nv_reservedSMEM_allocation_mask:
	.zero		4
.L_2:


//--------------------- .nv.constant0.gluon_tcgen05 --------------------------
	.section	.nv.constant0.gluon_tcgen05,"a",@progbits
	.sectionflags	@""
	.align	4
.nv.constant0.gluon_tcgen05:
	.zero		976


//--------------------- SYMBOLS --------------------------

	.type		.nv.reservedSmem.offset0,@object
	.size		.nv.reservedSmem.offset0,0x4
	.type		.nv.reservedSmem.cap,@object
	.size		.nv.reservedSmem.cap,0x4
